//
// Generated by NVIDIA NVVM Compiler
//
// Compiler Build ID: CL-36424714
// Cuda compilation tools, release 13.0, V13.0.88
// Based on NVVM 20.0.0
//

.version 9.0
.target sm_100
.address_size 64

	// .globl	_Z17interiorUpdateGPUPfS_S_

.visible .entry _Z17interiorUpdateGPUPfS_S_(
	.param .u64 .ptr .align 1 _Z17interiorUpdateGPUPfS_S__param_0,
	.param .u64 .ptr .align 1 _Z17interiorUpdateGPUPfS_S__param_1,
	.param .u64 .ptr .align 1 _Z17interiorUpdateGPUPfS_S__param_2
)
{
	.reg .pred 	%p<14>;
	.reg .b32 	%r<54>;
	.reg .b32 	%f<43>;
	.reg .b64 	%rd<35>;

	ld.param.u64 	%rd5, [_Z17interiorUpdateGPUPfS_S__param_0];
	ld.param.u64 	%rd7, [_Z17interiorUpdateGPUPfS_S__param_1];
	ld.param.u64 	%rd6, [_Z17interiorUpdateGPUPfS_S__param_2];
	cvta.to.global.u64 	%rd1, %rd7;
	mov.u32 	%r14, %ctaid.x;
	mov.u32 	%r15, %ntid.x;
	mov.u32 	%r16, %tid.x;
	mad.lo.s32 	%r53, %r14, %r15, %r16;
	setp.gt.s32 	%p1, %r53, 15;
	@%p1 bra 	$L__BB0_11;
	cvta.to.global.u64 	%rd8, %rd6;
	cvta.to.global.u64 	%rd9, %rd5;
	mul.wide.s32 	%rd10, %r53, 4;
	add.s64 	%rd2, %rd1, %rd10;
	add.s64 	%rd3, %rd8, %rd10;
	add.s64 	%rd4, %rd9, %rd10;
	max.s32 	%r17, %r53, 0;
	sub.s32 	%r18, %r17, %r53;
	add.s32 	%r2, %r18, 15;
	and.b32  	%r19, %r2, 16;
	setp.ne.s32 	%p2, %r19, 0;
	@%p2 bra 	$L__BB0_5;
	shr.s32 	%r20, %r53, 31;
	shr.u32 	%r21, %r20, 30;
	add.s32 	%r22, %r53, %r21;
	and.b32  	%r23, %r22, -4;
	sub.s32 	%r3, %r53, %r23;
	add.s32 	%r24, %r53, -4;
	setp.gt.u32 	%p3, %r24, 7;
	add.s32 	%r4, %r3, -1;
	setp.gt.u32 	%p4, %r4, 1;
	or.pred  	%p5, %p3, %p4;
	@%p5 bra 	$L__BB0_4;
	and.b32  	%r25, %r53, 12;
	add.s32 	%r26, %r25, %r3;
	add.s32 	%r27, %r26, -4;
	mul.wide.u32 	%rd11, %r27, 4;
	add.s64 	%rd12, %rd1, %rd11;
	ld.global.f32 	%f1, [%rd12];
	add.s32 	%r28, %r26, 4;
	mul.wide.u32 	%rd13, %r28, 4;
	add.s64 	%rd14, %rd1, %rd13;
	ld.global.f32 	%f2, [%rd14];
	add.f32 	%f3, %f1, %f2;
	mul.wide.u32 	%rd15, %r26, 4;
	add.s64 	%rd16, %rd1, %rd15;
	ld.global.f32 	%f4, [%rd16+4];
	add.f32 	%f5, %f3, %f4;
	add.s32 	%r29, %r4, %r25;
	mul.wide.u32 	%rd17, %r29, 4;
	add.s64 	%rd18, %rd1, %rd17;
	ld.global.f32 	%f6, [%rd18];
	add.f32 	%f7, %f5, %f6;
	ld.global.f32 	%f8, [%rd2];
	fma.rn.f32 	%f9, %f8, 0fC0800000, %f7;
	mul.f32 	%f10, %f9, 0f3F000000;
	fma.rn.f32 	%f11, %f8, 0f40000000, %f10;
	ld.global.f32 	%f12, [%rd3];
	fma.rn.f32 	%f13, %f12, 0fBF7FF2E5, %f11;
	div.rn.f32 	%f14, %f13, 0f3F80068E;
	st.global.f32 	[%rd4], %f14;
$L__BB0_4:
	add.s32 	%r53, %r53, 16;
$L__BB0_5:
	setp.lt.u32 	%p6, %r2, 16;
	@%p6 bra 	$L__BB0_11;
$L__BB0_6:
	shr.s32 	%r30, %r53, 31;
	shr.u32 	%r31, %r30, 30;
	add.s32 	%r32, %r53, %r31;
	and.b32  	%r33, %r32, -4;
	sub.s32 	%r8, %r53, %r33;
	add.s32 	%r9, %r53, -4;
	setp.gt.u32 	%p7, %r9, 7;
	add.s32 	%r10, %r8, -1;
	setp.gt.u32 	%p8, %r10, 1;
	or.pred  	%p9, %p7, %p8;
	@%p9 bra 	$L__BB0_8;
	and.b32  	%r34, %r53, 12;
	add.s32 	%r35, %r34, %r8;
	add.s32 	%r36, %r35, -4;
	mul.wide.u32 	%rd19, %r36, 4;
	add.s64 	%rd20, %rd1, %rd19;
	ld.global.f32 	%f15, [%rd20];
	add.s32 	%r37, %r35, 4;
	mul.wide.u32 	%rd21, %r37, 4;
	add.s64 	%rd22, %rd1, %rd21;
	ld.global.f32 	%f16, [%rd22];
	add.f32 	%f17, %f15, %f16;
	mul.wide.u32 	%rd23, %r35, 4;
	add.s64 	%rd24, %rd1, %rd23;
	ld.global.f32 	%f18, [%rd24+4];
	add.f32 	%f19, %f17, %f18;
	add.s32 	%r38, %r10, %r34;
	mul.wide.u32 	%rd25, %r38, 4;
	add.s64 	%rd26, %rd1, %rd25;
	ld.global.f32 	%f20, [%rd26];
	add.f32 	%f21, %f19, %f20;
	ld.global.f32 	%f22, [%rd2];
	fma.rn.f32 	%f23, %f22, 0fC0800000, %f21;
	mul.f32 	%f24, %f23, 0f3F000000;
	fma.rn.f32 	%f25, %f22, 0f40000000, %f24;
	ld.global.f32 	%f26, [%rd3];
	fma.rn.f32 	%f27, %f26, 0fBF7FF2E5, %f25;
	div.rn.f32 	%f28, %f27, 0f3F80068E;
	st.global.f32 	[%rd4], %f28;
$L__BB0_8:
	add.s32 	%r39, %r9, 20;
	shr.s32 	%r40, %r39, 31;
	shr.u32 	%r41, %r40, 30;
	add.s32 	%r42, %r39, %r41;
	and.b32  	%r43, %r42, -4;
	sub.s32 	%r11, %r39, %r43;
	add.s32 	%r44, %r9, 16;
	setp.gt.u32 	%p10, %r44, 7;
	add.s32 	%r12, %r11, -1;
	setp.gt.u32 	%p11, %r12, 1;
	or.pred  	%p12, %p10, %p11;
	@%p12 bra 	$L__BB0_10;
	and.b32  	%r45, %r53, -4;
	add.s32 	%r46, %r45, %r11;
	add.s32 	%r47, %r46, 12;
	mul.wide.u32 	%rd27, %r47, 4;
	add.s64 	%rd28, %rd1, %rd27;
	ld.global.f32 	%f29, [%rd28];
	add.s32 	%r48, %r46, 20;
	mul.wide.u32 	%rd29, %r48, 4;
	add.s64 	%rd30, %rd1, %rd29;
	ld.global.f32 	%f30, [%rd30];
	add.f32 	%f31, %f29, %f30;
	and.b32  	%r49, %r53, 12;
	add.s32 	%r50, %r49, %r11;
	mul.wide.u32 	%rd31, %r50, 4;
	add.s64 	%rd32, %rd1, %rd31;
	ld.global.f32 	%f32, [%rd32+4];
	add.f32 	%f33, %f31, %f32;
	add.s32 	%r51, %r12, %r49;
	mul.wide.u32 	%rd33, %r51, 4;
	add.s64 	%rd34, %rd1, %rd33;
	ld.global.f32 	%f34, [%rd34];
	add.f32 	%f35, %f33, %f34;
	ld.global.f32 	%f36, [%rd2];
	fma.rn.f32 	%f37, %f36, 0fC0800000, %f35;
	mul.f32 	%f38, %f37, 0f3F000000;
	fma.rn.f32 	%f39, %f36, 0f40000000, %f38;
	ld.global.f32 	%f40, [%rd3];
	fma.rn.f32 	%f41, %f40, 0fBF7FF2E5, %f39;
	div.rn.f32 	%f42, %f41, 0f3F80068E;
	st.global.f32 	[%rd4], %f42;
$L__BB0_10:
	setp.lt.s32 	%p13, %r53, -16;
	add.s32 	%r53, %r53, 32;
	@%p13 bra 	$L__BB0_6;
$L__BB0_11:
	ret;

}
	// .globl	_Z13sideUpdateGPUPf
.visible .entry _Z13sideUpdateGPUPf(
	.param .u64 .ptr .align 1 _Z13sideUpdateGPUPf_param_0
)
{
	.reg .pred 	%p<26>;
	.reg .b32 	%r<88>;
	.reg .b32 	%f<41>;
	.reg .b64 	%rd<45>;

	ld.param.u64 	%rd3, [_Z13sideUpdateGPUPf_param_0];
	cvta.to.global.u64 	%rd1, %rd3;
	mov.u32 	%r29, %ctaid.x;
	mov.u32 	%r30, %ntid.x;
	mov.u32 	%r31, %tid.x;
	mad.lo.s32 	%r86, %r29, %r30, %r31;
	setp.gt.s32 	%p1, %r86, 15;
	@%p1 bra 	$L__BB1_47;
	mul.wide.s32 	%rd4, %r86, 4;
	add.s64 	%rd2, %rd1, %rd4;
	max.s32 	%r32, %r86, 0;
	sub.s32 	%r33, %r32, %r86;
	add.s32 	%r2, %r33, 15;
	and.b32  	%r34, %r2, 48;
	setp.eq.s32 	%p2, %r34, 48;
	@%p2 bra 	$L__BB1_12;
	shr.u32 	%r35, %r2, 4;
	add.s32 	%r36, %r35, 1;
	and.b32  	%r37, %r36, 3;
	neg.s32 	%r84, %r37;
	mov.u32 	%r85, %r86;
$L__BB1_3:
	.pragma "nounroll";
	shr.s32 	%r38, %r85, 31;
	shr.u32 	%r39, %r38, 30;
	add.s32 	%r40, %r85, %r39;
	shr.s32 	%r6, %r40, 2;
	and.b32  	%r41, %r40, -4;
	sub.s32 	%r7, %r85, %r41;
	add.s32 	%r8, %r85, 3;
	setp.lt.u32 	%p3, %r8, 7;
	@%p3 bra 	$L__BB1_10;
	setp.eq.s32 	%p4, %r7, 0;
	@%p4 bra 	$L__BB1_9;
	and.b32  	%r42, %r85, -4;
	setp.eq.s32 	%p5, %r42, 12;
	@%p5 bra 	$L__BB1_8;
	setp.ne.s32 	%p6, %r7, 3;
	@%p6 bra 	$L__BB1_11;
	shl.b32 	%r43, %r6, 2;
	mul.wide.s32 	%rd5, %r43, 4;
	add.s64 	%rd6, %rd1, %rd5;
	ld.global.f32 	%f1, [%rd6+8];
	mul.f32 	%f2, %f1, 0f3F400000;
	st.global.f32 	[%rd2], %f2;
	bra.uni 	$L__BB1_11;
$L__BB1_8:
	mul.wide.u32 	%rd7, %r7, 4;
	add.s64 	%rd8, %rd1, %rd7;
	ld.global.f32 	%f3, [%rd8+32];
	mul.f32 	%f4, %f3, 0f3F400000;
	st.global.f32 	[%rd2], %f4;
	bra.uni 	$L__BB1_11;
$L__BB1_9:
	shl.b32 	%r44, %r6, 2;
	mul.wide.s32 	%rd9, %r44, 4;
	add.s64 	%rd10, %rd1, %rd9;
	ld.global.f32 	%f5, [%rd10+4];
	mul.f32 	%f6, %f5, 0f3F400000;
	st.global.f32 	[%rd2], %f6;
	bra.uni 	$L__BB1_11;
$L__BB1_10:
	add.s32 	%r45, %r7, 4;
	mul.wide.u32 	%rd11, %r45, 4;
	add.s64 	%rd12, %rd1, %rd11;
	ld.global.f32 	%f7, [%rd12];
	mul.f32 	%f8, %f7, 0f3F400000;
	st.global.f32 	[%rd2], %f8;
$L__BB1_11:
	add.s32 	%r86, %r85, 16;
	add.s32 	%r84, %r84, 1;
	setp.ne.s32 	%p7, %r84, 0;
	add.s32 	%r85, %r8, 13;
	@%p7 bra 	$L__BB1_3;
$L__BB1_12:
	setp.lt.u32 	%p8, %r2, 48;
	@%p8 bra 	$L__BB1_47;
	add.s32 	%r87, %r86, 32;
$L__BB1_14:
	add.s32 	%r15, %r87, -32;
	shr.s32 	%r46, %r15, 31;
	shr.u32 	%r47, %r46, 30;
	add.s32 	%r48, %r15, %r47;
	shr.s32 	%r16, %r48, 2;
	and.b32  	%r49, %r48, -4;
	sub.s32 	%r17, %r15, %r49;
	add.s32 	%r18, %r87, -29;
	setp.gt.u32 	%p9, %r18, 6;
	@%p9 bra 	$L__BB1_16;
	add.s32 	%r53, %r17, 4;
	mul.wide.u32 	%rd19, %r53, 4;
	add.s64 	%rd20, %rd1, %rd19;
	ld.global.f32 	%f15, [%rd20];
	mul.f32 	%f16, %f15, 0f3F400000;
	st.global.f32 	[%rd2], %f16;
	bra.uni 	$L__BB1_22;
$L__BB1_16:
	setp.ne.s32 	%p10, %r17, 0;
	@%p10 bra 	$L__BB1_18;
	shl.b32 	%r52, %r16, 2;
	mul.wide.s32 	%rd17, %r52, 4;
	add.s64 	%rd18, %rd1, %rd17;
	ld.global.f32 	%f13, [%rd18+4];
	mul.f32 	%f14, %f13, 0f3F400000;
	st.global.f32 	[%rd2], %f14;
	bra.uni 	$L__BB1_22;
$L__BB1_18:
	and.b32  	%r50, %r15, -4;
	setp.ne.s32 	%p11, %r50, 12;
	@%p11 bra 	$L__BB1_20;
	mul.wide.u32 	%rd15, %r17, 4;
	add.s64 	%rd16, %rd1, %rd15;
	ld.global.f32 	%f11, [%rd16+32];
	mul.f32 	%f12, %f11, 0f3F400000;
	st.global.f32 	[%rd2], %f12;
	bra.uni 	$L__BB1_22;
$L__BB1_20:
	setp.ne.s32 	%p12, %r17, 3;
	@%p12 bra 	$L__BB1_22;
	shl.b32 	%r51, %r16, 2;
	mul.wide.s32 	%rd13, %r51, 4;
	add.s64 	%rd14, %rd1, %rd13;
	ld.global.f32 	%f9, [%rd14+8];
	mul.f32 	%f10, %f9, 0f3F400000;
	st.global.f32 	[%rd2], %f10;
$L__BB1_22:
	add.s32 	%r54, %r18, 13;
	shr.s32 	%r55, %r54, 31;
	shr.u32 	%r56, %r55, 30;
	add.s32 	%r57, %r54, %r56;
	shr.s32 	%r19, %r57, 2;
	and.b32  	%r58, %r57, -4;
	sub.s32 	%r20, %r54, %r58;
	add.s32 	%r21, %r18, 16;
	setp.lt.u32 	%p13, %r21, 7;
	@%p13 bra 	$L__BB1_29;
	setp.eq.s32 	%p14, %r20, 0;
	@%p14 bra 	$L__BB1_28;
	add.s32 	%r59, %r87, -16;
	and.b32  	%r60, %r59, -4;
	setp.eq.s32 	%p15, %r60, 12;
	@%p15 bra 	$L__BB1_27;
	setp.ne.s32 	%p16, %r20, 3;
	@%p16 bra 	$L__BB1_30;
	shl.b32 	%r61, %r19, 2;
	mul.wide.s32 	%rd21, %r61, 4;
	add.s64 	%rd22, %rd1, %rd21;
	ld.global.f32 	%f17, [%rd22+8];
	mul.f32 	%f18, %f17, 0f3F400000;
	st.global.f32 	[%rd2], %f18;
	bra.uni 	$L__BB1_30;
$L__BB1_27:
	mul.wide.u32 	%rd23, %r20, 4;
	add.s64 	%rd24, %rd1, %rd23;
	ld.global.f32 	%f19, [%rd24+32];
	mul.f32 	%f20, %f19, 0f3F400000;
	st.global.f32 	[%rd2], %f20;
	bra.uni 	$L__BB1_30;
$L__BB1_28:
	shl.b32 	%r62, %r19, 2;
	mul.wide.s32 	%rd25, %r62, 4;
	add.s64 	%rd26, %rd1, %rd25;
	ld.global.f32 	%f21, [%rd26+4];
	mul.f32 	%f22, %f21, 0f3F400000;
	st.global.f32 	[%rd2], %f22;
	bra.uni 	$L__BB1_30;
$L__BB1_29:
	add.s32 	%r63, %r20, 4;
	mul.wide.u32 	%rd27, %r63, 4;
	add.s64 	%rd28, %rd1, %rd27;
	ld.global.f32 	%f23, [%rd28];
	mul.f32 	%f24, %f23, 0f3F400000;
	st.global.f32 	[%rd2], %f24;
$L__BB1_30:
	add.s32 	%r64, %r21, 13;
	shr.s32 	%r65, %r64, 31;
	shr.u32 	%r66, %r65, 30;
	add.s32 	%r67, %r64, %r66;
	shr.s32 	%r22, %r67, 2;
	and.b32  	%r68, %r67, -4;
	sub.s32 	%r23, %r64, %r68;
	add.s32 	%r24, %r21, 16;
	setp.lt.u32 	%p17, %r24, 7;
	@%p17 bra 	$L__BB1_37;
	setp.eq.s32 	%p18, %r23, 0;
	@%p18 bra 	$L__BB1_36;
	and.b32  	%r69, %r87, -4;
	setp.eq.s32 	%p19, %r69, 12;
	@%p19 bra 	$L__BB1_35;
	setp.ne.s32 	%p20, %r23, 3;
	@%p20 bra 	$L__BB1_38;
	shl.b32 	%r70, %r22, 2;
	mul.wide.s32 	%rd29, %r70, 4;
	add.s64 	%rd30, %rd1, %rd29;
	ld.global.f32 	%f25, [%rd30+8];
	mul.f32 	%f26, %f25, 0f3F400000;
	st.global.f32 	[%rd2], %f26;
	bra.uni 	$L__BB1_38;
$L__BB1_35:
	mul.wide.u32 	%rd31, %r23, 4;
	add.s64 	%rd32, %rd1, %rd31;
	ld.global.f32 	%f27, [%rd32+32];
	mul.f32 	%f28, %f27, 0f3F400000;
	st.global.f32 	[%rd2], %f28;
	bra.uni 	$L__BB1_38;
$L__BB1_36:
	shl.b32 	%r71, %r22, 2;
	mul.wide.s32 	%rd33, %r71, 4;
	add.s64 	%rd34, %rd1, %rd33;
	ld.global.f32 	%f29, [%rd34+4];
	mul.f32 	%f30, %f29, 0f3F400000;
	st.global.f32 	[%rd2], %f30;
	bra.uni 	$L__BB1_38;
$L__BB1_37:
	add.s32 	%r72, %r23, 4;
	mul.wide.u32 	%rd35, %r72, 4;
	add.s64 	%rd36, %rd1, %rd35;
	ld.global.f32 	%f31, [%rd36];
	mul.f32 	%f32, %f31, 0f3F400000;
	st.global.f32 	[%rd2], %f32;
$L__BB1_38:
	add.s32 	%r73, %r24, 13;
	shr.s32 	%r74, %r73, 31;
	shr.u32 	%r75, %r74, 30;
	add.s32 	%r76, %r73, %r75;
	shr.s32 	%r25, %r76, 2;
	and.b32  	%r77, %r76, -4;
	sub.s32 	%r26, %r73, %r77;
	add.s32 	%r27, %r24, 16;
	setp.lt.u32 	%p21, %r27, 7;
	@%p21 bra 	$L__BB1_45;
	setp.eq.s32 	%p22, %r26, 0;
	@%p22 bra 	$L__BB1_44;
	add.s32 	%r78, %r87, 16;
	and.b32  	%r79, %r78, -4;
	setp.eq.s32 	%p23, %r79, 12;
	@%p23 bra 	$L__BB1_43;
	setp.ne.s32 	%p24, %r26, 3;
	@%p24 bra 	$L__BB1_46;
	shl.b32 	%r80, %r25, 2;
	mul.wide.s32 	%rd37, %r80, 4;
	add.s64 	%rd38, %rd1, %rd37;
	ld.global.f32 	%f33, [%rd38+8];
	mul.f32 	%f34, %f33, 0f3F400000;
	st.global.f32 	[%rd2], %f34;
	bra.uni 	$L__BB1_46;
$L__BB1_43:
	mul.wide.u32 	%rd39, %r26, 4;
	add.s64 	%rd40, %rd1, %rd39;
	ld.global.f32 	%f35, [%rd40+32];
	mul.f32 	%f36, %f35, 0f3F400000;
	st.global.f32 	[%rd2], %f36;
	bra.uni 	$L__BB1_46;
$L__BB1_44:
	shl.b32 	%r81, %r25, 2;
	mul.wide.s32 	%rd41, %r81, 4;
	add.s64 	%rd42, %rd1, %rd41;
	ld.global.f32 	%f37, [%rd42+4];
	mul.f32 	%f38, %f37, 0f3F400000;
	st.global.f32 	[%rd2], %f38;
	bra.uni 	$L__BB1_46;
$L__BB1_45:
	add.s32 	%r82, %r26, 4;
	mul.wide.u32 	%rd43, %r82, 4;
	add.s64 	%rd44, %rd1, %rd43;
	ld.global.f32 	%f39, [%rd44];
	mul.f32 	%f40, %f39, 0f3F400000;
	st.global.f32 	[%rd2], %f40;
$L__BB1_46:
	add.s32 	%r87, %r87, 64;
	add.s32 	%r83, %r27, -51;
	setp.lt.s32 	%p25, %r83, -48;
	@%p25 bra 	$L__BB1_14;
$L__BB1_47:
	ret;

}
	// .globl	_Z15cornerUpdateGPUPf
.visible .entry _Z15cornerUpdateGPUPf(
	.param .u64 .ptr .align 1 _Z15cornerUpdateGPUPf_param_0
)
{
	.reg .pred 	%p<41>;
	.reg .b32 	%r<40>;
	.reg .b32 	%f<25>;
	.reg .b64 	%rd<27>;

	ld.param.u64 	%rd2, [_Z15cornerUpdateGPUPf_param_0];
	cvta.to.global.u64 	%rd1, %rd2;
	mov.u32 	%r22, %ctaid.x;
	mov.u32 	%r23, %ntid.x;
	mov.u32 	%r24, %tid.x;
	mad.lo.s32 	%r39, %r22, %r23, %r24;
	setp.gt.s32 	%p1, %r39, 15;
	@%p1 bra 	$L__BB2_29;
	max.s32 	%r25, %r39, 0;
	sub.s32 	%r26, %r25, %r39;
	add.s32 	%r2, %r26, 15;
	and.b32  	%r27, %r2, 16;
	setp.ne.s32 	%p2, %r27, 0;
	@%p2 bra 	$L__BB2_11;
	shr.s32 	%r28, %r39, 31;
	shr.u32 	%r29, %r28, 30;
	add.s32 	%r30, %r39, %r29;
	and.b32  	%r4, %r30, -4;
	sub.s32 	%r3, %r39, %r4;
	add.s32 	%r6, %r39, 3;
	setp.lt.u32 	%p3, %r6, 7;
	setp.eq.s32 	%p4, %r3, 0;
	and.pred  	%p5, %p3, %p4;
	@%p5 bra 	$L__BB2_9;
	setp.eq.s32 	%p6, %r3, 0;
	and.b32  	%r7, %r39, -4;
	setp.eq.s32 	%p7, %r7, 12;
	and.pred  	%p8, %p7, %p6;
	@%p8 bra 	$L__BB2_8;
	setp.lt.u32 	%p9, %r6, 7;
	setp.eq.s32 	%p10, %r3, 3;
	and.pred  	%p11, %p9, %p10;
	@%p11 bra 	$L__BB2_7;
	setp.ne.s32 	%p12, %r3, 3;
	setp.ne.s32 	%p13, %r7, 12;
	or.pred  	%p14, %p13, %p12;
	@%p14 bra 	$L__BB2_10;
	ld.global.f32 	%f1, [%rd1+56];
	mul.f32 	%f2, %f1, 0f3F400000;
	mul.wide.u32 	%rd3, %r39, 4;
	add.s64 	%rd4, %rd1, %rd3;
	st.global.f32 	[%rd4], %f2;
	bra.uni 	$L__BB2_10;
$L__BB2_7:
	mul.wide.s32 	%rd5, %r4, 4;
	add.s64 	%rd6, %rd1, %rd5;
	ld.global.f32 	%f3, [%rd6+8];
	mul.f32 	%f4, %f3, 0f3F400000;
	st.global.f32 	[%rd6+12], %f4;
	bra.uni 	$L__BB2_10;
$L__BB2_8:
	ld.global.f32 	%f5, [%rd1+32];
	mul.f32 	%f6, %f5, 0f3F400000;
	mul.wide.u32 	%rd7, %r39, 4;
	add.s64 	%rd8, %rd1, %rd7;
	st.global.f32 	[%rd8], %f6;
	bra.uni 	$L__BB2_10;
$L__BB2_9:
	ld.global.f32 	%f7, [%rd1+16];
	mul.f32 	%f8, %f7, 0f3F400000;
	mul.wide.s32 	%rd9, %r39, 4;
	add.s64 	%rd10, %rd1, %rd9;
	st.global.f32 	[%rd10], %f8;
$L__BB2_10:
	add.s32 	%r39, %r39, 16;
$L__BB2_11:
	setp.lt.u32 	%p15, %r2, 16;
	@%p15 bra 	$L__BB2_29;
$L__BB2_12:
	shr.s32 	%r31, %r39, 31;
	shr.u32 	%r32, %r31, 30;
	add.s32 	%r33, %r39, %r32;
	and.b32  	%r12, %r33, -4;
	sub.s32 	%r11, %r39, %r12;
	add.s32 	%r14, %r39, 3;
	setp.gt.u32 	%p16, %r14, 6;
	setp.ne.s32 	%p17, %r11, 0;
	or.pred  	%p18, %p16, %p17;
	@%p18 bra 	$L__BB2_14;
	ld.global.f32 	%f15, [%rd1+16];
	mul.f32 	%f16, %f15, 0f3F400000;
	mul.wide.s32 	%rd17, %r39, 4;
	add.s64 	%rd18, %rd1, %rd17;
	st.global.f32 	[%rd18], %f16;
	bra.uni 	$L__BB2_20;
$L__BB2_14:
	setp.ne.s32 	%p19, %r11, 0;
	and.b32  	%r15, %r39, -4;
	setp.ne.s32 	%p20, %r15, 12;
	or.pred  	%p21, %p20, %p19;
	@%p21 bra 	$L__BB2_16;
	ld.global.f32 	%f13, [%rd1+32];
	mul.f32 	%f14, %f13, 0f3F400000;
	mul.wide.u32 	%rd15, %r39, 4;
	add.s64 	%rd16, %rd1, %rd15;
	st.global.f32 	[%rd16], %f14;
	bra.uni 	$L__BB2_20;
$L__BB2_16:
	setp.gt.u32 	%p22, %r14, 6;
	setp.ne.s32 	%p23, %r11, 3;
	or.pred  	%p24, %p22, %p23;
	@%p24 bra 	$L__BB2_18;
	mul.wide.s32 	%rd13, %r12, 4;
	add.s64 	%rd14, %rd1, %rd13;
	ld.global.f32 	%f11, [%rd14+8];
	mul.f32 	%f12, %f11, 0f3F400000;
	st.global.f32 	[%rd14+12], %f12;
	bra.uni 	$L__BB2_20;
$L__BB2_18:
	setp.ne.s32 	%p25, %r11, 3;
	setp.ne.s32 	%p26, %r15, 12;
	or.pred  	%p27, %p26, %p25;
	@%p27 bra 	$L__BB2_20;
	ld.global.f32 	%f9, [%rd1+56];
	mul.f32 	%f10, %f9, 0f3F400000;
	mul.wide.u32 	%rd11, %r39, 4;
	add.s64 	%rd12, %rd1, %rd11;
	st.global.f32 	[%rd12], %f10;
$L__BB2_20:
	add.s32 	%r18, %r14, 13;
	shr.s32 	%r34, %r18, 31;
	shr.u32 	%r35, %r34, 30;
	add.s32 	%r36, %r18, %r35;
	and.b32  	%r17, %r36, -4;
	sub.s32 	%r16, %r18, %r17;
	add.s32 	%r19, %r14, 16;
	setp.lt.u32 	%p28, %r19, 7;
	setp.eq.s32 	%p29, %r16, 0;
	and.pred  	%p30, %p28, %p29;
	@%p30 bra 	$L__BB2_27;
	setp.eq.s32 	%p31, %r16, 0;
	add.s32 	%r37, %r39, 16;
	and.b32  	%r20, %r37, -4;
	setp.eq.s32 	%p32, %r20, 12;
	and.pred  	%p33, %p32, %p31;
	@%p33 bra 	$L__BB2_26;
	setp.lt.u32 	%p34, %r19, 7;
	setp.eq.s32 	%p35, %r16, 3;
	and.pred  	%p36, %p34, %p35;
	@%p36 bra 	$L__BB2_25;
	setp.ne.s32 	%p37, %r16, 3;
	setp.ne.s32 	%p38, %r20, 12;
	or.pred  	%p39, %p38, %p37;
	@%p39 bra 	$L__BB2_28;
	ld.global.f32 	%f17, [%rd1+56];
	mul.f32 	%f18, %f17, 0f3F400000;
	mul.wide.u32 	%rd19, %r18, 4;
	add.s64 	%rd20, %rd1, %rd19;
	st.global.f32 	[%rd20], %f18;
	bra.uni 	$L__BB2_28;
$L__BB2_25:
	mul.wide.s32 	%rd21, %r17, 4;
	add.s64 	%rd22, %rd1, %rd21;
	ld.global.f32 	%f19, [%rd22+8];
	mul.f32 	%f20, %f19, 0f3F400000;
	st.global.f32 	[%rd22+12], %f20;
	bra.uni 	$L__BB2_28;
$L__BB2_26:
	ld.global.f32 	%f21, [%rd1+32];
	mul.f32 	%f22, %f21, 0f3F400000;
	mul.wide.u32 	%rd23, %r18, 4;
	add.s64 	%rd24, %rd1, %rd23;
	st.global.f32 	[%rd24], %f22;
	bra.uni 	$L__BB2_28;
$L__BB2_27:
	ld.global.f32 	%f23, [%rd1+16];
	mul.f32 	%f24, %f23, 0f3F400000;
	mul.wide.s32 	%rd25, %r18, 4;
	add.s64 	%rd26, %rd1, %rd25;
	st.global.f32 	[%rd26], %f24;
$L__BB2_28:
	setp.lt.s32 	%p40, %r39, -16;
	add.s32 	%r39, %r39, 32;
	@%p40 bra 	$L__BB2_12;
$L__BB2_29:
	ret;

}


// ===== COMPILED SASS (sm_100) =====

	.target	sm_100

	.elftype	@"ET_EXEC"


//--------------------- .note.nv.tkinfo           --------------------------
	.section	.note.nv.tkinfo,"",@"SHT_NOTE"
	.sectionflags	@"SHF_NOTE_NV_TKINFO"
	.tkinfo
        /*0018*/ 	.word	0x00000002
        /*0030*/ 	.string	""
        /*0030*/ 	.string	"ptxas"
        /*0030*/ 	.string	"Cuda compilation tools, release 13.0, V13.0.88"
        /*0030*/ 	.string	"Build cuda_13.0.r13.0/compiler.36424714_0"
        /*0030*/ 	.string	"-arch sm_100 -m 64 "



//--------------------- .note.nv.cuinfo           --------------------------
	.section	.note.nv.cuinfo,"",@"SHT_NOTE"
	.sectionflags	@"SHF_NOTE_NV_CUINFO"
        /*0018*/ 	.short	0x0002
        /*001a*/ 	.short	0x0064
        /*001c*/ 	.short	0x0082
	.zero		2


//--------------------- .nv.info                  --------------------------
	.section	.nv.info,"",@"SHT_CUDA_INFO"
	.align	4


	//----- nvinfo : EIATTR_REGCOUNT
	.align		4
        /*0000*/ 	.byte	0x04, 0x2f
        /*0002*/ 	.short	(.L_1 - .L_0)
	.align		4
.L_0:
        /*0004*/ 	.word	index@(_Z17interiorUpdateGPUPfS_S_)
        /*0008*/ 	.word	0x00000018


	//----- nvinfo : EIATTR_FRAME_SIZE
	.align		4
.L_1:
        /*000c*/ 	.byte	0x04, 0x11
        /*000e*/ 	.short	(.L_3 - .L_2)
	.align		4
.L_2:
        /*0010*/ 	.word	index@($__internal_0_$__cuda_sm3x_div_rn_noftz_f32_slowpath)
        /*0014*/ 	.word	0x00000000


	//----- nvinfo : EIATTR_FRAME_SIZE
	.align		4
.L_3:
        /*0018*/ 	.byte	0x04, 0x11
        /*001a*/ 	.short	(.L_5 - .L_4)
	.align		4
.L_4:
        /*001c*/ 	.word	index@(_Z17interiorUpdateGPUPfS_S_)
        /*0020*/ 	.word	0x00000000


	//----- nvinfo : EIATTR_REGCOUNT
	.align		4
.L_5:
        /*0024*/ 	.byte	0x04, 0x2f
        /*0026*/ 	.short	(.L_7 - .L_6)
	.align		4
.L_6:
        /*0028*/ 	.word	index@(_Z13sideUpdateGPUPf)
        /*002c*/ 	.word	0x0000000e


	//----- nvinfo : EIATTR_FRAME_SIZE
	.align		4
.L_7:
        /*0030*/ 	.byte	0x04, 0x11
        /*0032*/ 	.short	(.L_9 - .L_8)
	.align		4
.L_8:
        /*0034*/ 	.word	index@(_Z13sideUpdateGPUPf)
        /*0038*/ 	.word	0x00000000


	//----- nvinfo : EIATTR_REGCOUNT
	.align		4
.L_9:
        /*003c*/ 	.byte	0x04, 0x2f
        /*003e*/ 	.short	(.L_11 - .L_10)
	.align		4
.L_10:
        /*0040*/ 	.word	index@(_Z15cornerUpdateGPUPf)
        /*0044*/ 	.word	0x0000000c


	//----- nvinfo : EIATTR_FRAME_SIZE
	.align		4
.L_11:
        /*0048*/ 	.byte	0x04, 0x11
        /*004a*/ 	.short	(.L_13 - .L_12)
	.align		4
.L_12:
        /*004c*/ 	.word	index@(_Z15cornerUpdateGPUPf)
        /*0050*/ 	.word	0x00000000


	//----- nvinfo : EIATTR_MIN_STACK_SIZE
	.align		4
.L_13:
        /*0054*/ 	.byte	0x04, 0x12
        /*0056*/ 	.short	(.L_15 - .L_14)
	.align		4
.L_14:
        /*0058*/ 	.word	index@(_Z15cornerUpdateGPUPf)
        /*005c*/ 	.word	0x00000000


	//----- nvinfo : EIATTR_MIN_STACK_SIZE
	.align		4
.L_15:
        /*0060*/ 	.byte	0x04, 0x12
        /*0062*/ 	.short	(.L_17 - .L_16)
	.align		4
.L_16:
        /*0064*/ 	.word	index@(_Z13sideUpdateGPUPf)
        /*0068*/ 	.word	0x00000000


	//----- nvinfo : EIATTR_MIN_STACK_SIZE
	.align		4
.L_17:
        /*006c*/ 	.byte	0x04, 0x12
        /*006e*/ 	.short	(.L_19 - .L_18)
	.align		4
.L_18:
        /*0070*/ 	.word	index@(_Z17interiorUpdateGPUPfS_S_)
        /*0074*/ 	.word	0x00000000
.L_19:


//--------------------- .nv.compat                --------------------------
	.section	.nv.compat,"",@"SHT_CUDA_COMPAT_INFO"
	.align	4
        /*0000*/ 	.byte	0x02, 0x09, 0x00, 0x00, 0x02, 0x02, 0x01, 0x00, 0x02, 0x05, 0x05, 0x00, 0x03, 0x07, 0x01, 0x01
        /*0010*/ 	.byte	0x02, 0x03, 0x00, 0x00, 0x02, 0x06, 0x01, 0x00, 0x04, 0x0b, 0x08, 0x00, 0x01, 0x00, 0x00, 0x00
        /*0020*/ 	.byte	0x00, 0x00, 0x00, 0x00


//--------------------- .nv.info._Z15cornerUpdateGPUPf --------------------------
	.section	.nv.info._Z15cornerUpdateGPUPf,"",@"SHT_CUDA_INFO"
	.sectionflags	@""
	.align	4


	//----- nvinfo : EIATTR_CUDA_API_VERSION
	.align		4
        /*0000*/ 	.byte	0x04, 0x37
        /*0002*/ 	.short	(.L_21 - .L_20)
.L_20:
        /*0004*/ 	.word	0x00000082


	//----- nvinfo : EIATTR_KPARAM_INFO
	.align		4
.L_21:
        /*0008*/ 	.byte	0x04, 0x17
        /*000a*/ 	.short	(.L_23 - .L_22)
.L_22:
        /*000c*/ 	.word	0x00000000
        /*0010*/ 	.short	0x0000
        /*0012*/ 	.short	0x0000
        /*0014*/ 	.byte	0x00, 0xf5, 0x21, 0x00


	//----- nvinfo : EIATTR_SPARSE_MMA_MASK
	.align		4
.L_23:
        /*0018*/ 	.byte	0x03, 0x50
        /*001a*/ 	.short	0x0000


	//----- nvinfo : EIATTR_MAXREG_COUNT
	.align		4
        /*001c*/ 	.byte	0x03, 0x1b
        /*001e*/ 	.short	0x00ff


	//----- nvinfo : EIATTR_MERCURY_ISA_VERSION
	.align		4
        /*0020*/ 	.byte	0x03, 0x5f
        /*0022*/ 	.short	0x0101


	//----- nvinfo : EIATTR_VRC_CTA_INIT_COUNT
	.align		4
        /*0024*/ 	.byte	0x02, 0x4a
	.zero		1
	.zero		1


	//----- nvinfo : EIATTR_EXIT_INSTR_OFFSETS
	.align		4
        /*0028*/ 	.byte	0x04, 0x1c
        /*002a*/ 	.short	(.L_25 - .L_24)


	//   ....[0]....
.L_24:
        /*002c*/ 	.word	0x00000060


	//   ....[1]....
        /*0030*/ 	.word	0x000003e0


	//   ....[2]....
        /*0034*/ 	.word	0x00000940


	//----- nvinfo : EIATTR_CRS_STACK_SIZE
	.align		4
.L_25:
        /*0038*/ 	.byte	0x04, 0x1e
        /*003a*/ 	.short	(.L_27 - .L_26)
.L_26:
        /*003c*/ 	.word	0x00000000


	//----- nvinfo : EIATTR_CBANK_PARAM_SIZE
	.align		4
.L_27:
        /*0040*/ 	.byte	0x03, 0x19
        /*0042*/ 	.short	0x0008


	//----- nvinfo : EIATTR_PARAM_CBANK
	.align		4
        /*0044*/ 	.byte	0x04, 0x0a
        /*0046*/ 	.short	(.L_29 - .L_28)
	.align		4
.L_28:
        /*0048*/ 	.word	index@(.nv.constant0._Z15cornerUpdateGPUPf)
        /*004c*/ 	.short	0x0380
        /*004e*/ 	.short	0x0008


	//----- nvinfo : EIATTR_SW_WAR
	.align		4
.L_29:
        /*0050*/ 	.byte	0x04, 0x36
        /*0052*/ 	.short	(.L_31 - .L_30)
.L_30:
        /*0054*/ 	.word	0x00000008
.L_31:


//--------------------- .nv.info._Z13sideUpdateGPUPf --------------------------
	.section	.nv.info._Z13sideUpdateGPUPf,"",@"SHT_CUDA_INFO"
	.sectionflags	@""
	.align	4


	//----- nvinfo : EIATTR_CUDA_API_VERSION
	.align		4
        /*0000*/ 	.byte	0x04, 0x37
        /*0002*/ 	.short	(.L_33 - .L_32)
.L_32:
        /*0004*/ 	.word	0x00000082


	//----- nvinfo : EIATTR_KPARAM_INFO
	.align		4
.L_33:
        /*0008*/ 	.byte	0x04, 0x17
        /*000a*/ 	.short	(.L_35 - .L_34)
.L_34:
        /*000c*/ 	.word	0x00000000
        /*0010*/ 	.short	0x0000
        /*0012*/ 	.short	0x0000
        /*0014*/ 	.byte	0x00, 0xf5, 0x21, 0x00


	//----- nvinfo : EIATTR_SPARSE_MMA_MASK
	.align		4
.L_35:
        /*0018*/ 	.byte	0x03, 0x50
        /*001a*/ 	.short	0x0000


	//----- nvinfo : EIATTR_MAXREG_COUNT
	.align		4
        /*001c*/ 	.byte	0x03, 0x1b
        /*001e*/ 	.short	0x00ff


	//----- nvinfo : EIATTR_MERCURY_ISA_VERSION
	.align		4
        /*0020*/ 	.byte	0x03, 0x5f
        /*0022*/ 	.short	0x0101


	//----- nvinfo : EIATTR_VRC_CTA_INIT_COUNT
	.align		4
        /*0024*/ 	.byte	0x02, 0x4a
	.zero		1
	.zero		1


	//----- nvinfo : EIATTR_EXIT_INSTR_OFFSETS
	.align		4
        /*0028*/ 	.byte	0x04, 0x1c
        /*002a*/ 	.short	(.L_37 - .L_36)


	//   ....[0]....
.L_36:
        /*002c*/ 	.word	0x00000060


	//   ....[1]....
        /*0030*/ 	.word	0x00000440


	//   ....[2]....
        /*0034*/ 	.word	0x00000e90


	//----- nvinfo : EIATTR_CRS_STACK_SIZE
	.align		4
.L_37:
        /*0038*/ 	.byte	0x04, 0x1e
        /*003a*/ 	.short	(.L_39 - .L_38)
.L_38:
        /*003c*/ 	.word	0x00000000


	//----- nvinfo : EIATTR_CBANK_PARAM_SIZE
	.align		4
.L_39:
        /*0040*/ 	.byte	0x03, 0x19
        /*0042*/ 	.short	0x0008


	//----- nvinfo : EIATTR_PARAM_CBANK
	.align		4
        /*0044*/ 	.byte	0x04, 0x0a
        /*0046*/ 	.short	(.L_41 - .L_40)
	.align		4
.L_40:
        /*0048*/ 	.word	index@(.nv.constant0._Z13sideUpdateGPUPf)
        /*004c*/ 	.short	0x0380
        /*004e*/ 	.short	0x0008


	//----- nvinfo : EIATTR_SW_WAR
	.align		4
.L_41:
        /*0050*/ 	.byte	0x04, 0x36
        /*0052*/ 	.short	(.L_43 - .L_42)
.L_42:
        /*0054*/ 	.word	0x00000008
.L_43:


//--------------------- .nv.info._Z17interiorUpdateGPUPfS_S_ --------------------------
	.section	.nv.info._Z17interiorUpdateGPUPfS_S_,"",@"SHT_CUDA_INFO"
	.sectionflags	@""
	.align	4


	//----- nvinfo : EIATTR_CUDA_API_VERSION
	.align		4
        /*0000*/ 	.byte	0x04, 0x37
        /*0002*/ 	.short	(.L_45 - .L_44)
.L_44:
        /*0004*/ 	.word	0x00000082


	//----- nvinfo : EIATTR_KPARAM_INFO
	.align		4
.L_45:
        /*0008*/ 	.byte	0x04, 0x17
        /*000a*/ 	.short	(.L_47 - .L_46)
.L_46:
        /*000c*/ 	.word	0x00000000
        /*0010*/ 	.short	0x0002
        /*0012*/ 	.short	0x0010
        /*0014*/ 	.byte	0x00, 0xf5, 0x21, 0x00


	//----- nvinfo : EIATTR_KPARAM_INFO
	.align		4
.L_47:
        /*0018*/ 	.byte	0x04, 0x17
        /*001a*/ 	.short	(.L_49 - .L_48)
.L_48:
        /*001c*/ 	.word	0x00000000
        /*0020*/ 	.short	0x0001
        /*0022*/ 	.short	0x0008
        /*0024*/ 	.byte	0x00, 0xf5, 0x21, 0x00


	//----- nvinfo : EIATTR_KPARAM_INFO
	.align		4
.L_49:
        /*0028*/ 	.byte	0x04, 0x17
        /*002a*/ 	.short	(.L_51 - .L_50)
.L_50:
        /*002c*/ 	.word	0x00000000
        /*0030*/ 	.short	0x0000
        /*0032*/ 	.short	0x0000
        /*0034*/ 	.byte	0x00, 0xf5, 0x21, 0x00


	//----- nvinfo : EIATTR_SPARSE_MMA_MASK
	.align		4
.L_51:
        /*0038*/ 	.byte	0x03, 0x50
        /*003a*/ 	.short	0x0000


	//----- nvinfo : EIATTR_MAXREG_COUNT
	.align		4
        /*003c*/ 	.byte	0x03, 0x1b
        /*003e*/ 	.short	0x00ff


	//----- nvinfo : EIATTR_MERCURY_ISA_VERSION
	.align		4
        /*0040*/ 	.byte	0x03, 0x5f
        /*0042*/ 	.short	0x0101


	//----- nvinfo : EIATTR_VRC_CTA_INIT_COUNT
	.align		4
        /*0044*/ 	.byte	0x02, 0x4a
	.zero		1
	.zero		1


	//----- nvinfo : EIATTR_EXIT_INSTR_OFFSETS
	.align		4
        /*0048*/ 	.byte	0x04, 0x1c
        /*004a*/ 	.short	(.L_53 - .L_52)


	//   ....[0]....
.L_52:
        /*004c*/ 	.word	0x00000060


	//   ....[1]....
        /*0050*/ 	.word	0x00000470


	//   ....[2]....
        /*0054*/ 	.word	0x00000ac0


	//----- nvinfo : EIATTR_CRS_STACK_SIZE
	.align		4
.L_53:
        /*0058*/ 	.byte	0x04, 0x1e
        /*005a*/ 	.short	(.L_55 - .L_54)
.L_54:
        /*005c*/ 	.word	0x00000000


	//----- nvinfo : EIATTR_CBANK_PARAM_SIZE
	.align		4
.L_55:
        /*0060*/ 	.byte	0x03, 0x19
        /*0062*/ 	.short	0x0018


	//----- nvinfo : EIATTR_PARAM_CBANK
	.align		4
        /*0064*/ 	.byte	0x04, 0x0a
        /*0066*/ 	.short	(.L_57 - .L_56)
	.align		4
.L_56:
        /*0068*/ 	.word	index@(.nv.constant0._Z17interiorUpdateGPUPfS_S_)
        /*006c*/ 	.short	0x0380
        /*006e*/ 	.short	0x0018


	//----- nvinfo : EIATTR_SW_WAR
	.align		4
.L_57:
        /*0070*/ 	.byte	0x04, 0x36
        /*0072*/ 	.short	(.L_59 - .L_58)
.L_58:
        /*0074*/ 	.word	0x00000008
.L_59:


//--------------------- .nv.callgraph             --------------------------
	.section	.nv.callgraph,"",@"SHT_CUDA_CALLGRAPH"
	.align	4
	.sectionentsize	8
	.align		4
        /*0000*/ 	.word	0x00000000
	.align		4
        /*0004*/ 	.word	0xffffffff
	.align		4
        /*0008*/ 	.word	0x00000000
	.align		4
        /*000c*/ 	.word	0xfffffffe
	.align		4
        /*0010*/ 	.word	0x00000000
	.align		4
        /*0014*/ 	.word	0xfffffffd
	.align		4
        /*0018*/ 	.word	0x00000000
	.align		4
        /*001c*/ 	.word	0xfffffffc


//--------------------- .text._Z15cornerUpdateGPUPf --------------------------
	.section	.text._Z15cornerUpdateGPUPf,"ax",@progbits
	.align	128
        .global         _Z15cornerUpdateGPUPf
        .type           _Z15cornerUpdateGPUPf,@function
        .size           _Z15cornerUpdateGPUPf,(.L_x_77 - _Z15cornerUpdateGPUPf)
        .other          _Z15cornerUpdateGPUPf,@"STO_CUDA_ENTRY STV_DEFAULT"
_Z15cornerUpdateGPUPf:
.text._Z15cornerUpdateGPUPf:
[----:B------:R-:W-:Y:S01]  /*0000*/  LDC R1, c[0x0][0x37c] ;  /* 0x0000df00ff017b82 */ /* 0x000fe20000000800 */
[----:B------:R-:W0:Y:S07]  /*0010*/  S2R R3, SR_TID.X ;  /* 0x0000000000037919 */ /* 0x000e2e0000002100 */
[----:B------:R-:W0:Y:S08]  /*0020*/  S2UR UR4, SR_CTAID.X ;  /* 0x00000000000479c3 */ /* 0x000e300000002500 */
[----:B------:R-:W0:Y:S02]  /*0030*/  LDC R0, c[0x0][0x360] ;  /* 0x0000d800ff007b82 */ /* 0x000e240000000800 */
[----:B0-----:R-:W-:-:S05]  /*0040*/  IMAD R0, R0, UR4, R3 ;  /* 0x0000000400007c24 */ /* 0x001fca000f8e0203 */
[----:B------:R-:W-:-:S13]  /*0050*/  ISETP.GT.AND P0, PT, R0, 0xf, PT ;  /* 0x0000000f0000780c */ /* 0x000fda0003f04270 */
[----:B------:R-:W-:Y:S05]  /*0060*/  @P0 EXIT ;  /* 0x000000000000094d */ /* 0x000fea0003800000 */
[----:B------:R-:W-:Y:S01]  /*0070*/  VIMNMX R3, PT, PT, RZ, R0, !PT ;  /* 0x00000000ff037248 */ /* 0x000fe20007fe0100 */
[----:B------:R-:W0:Y:S01]  /*0080*/  LDCU.64 UR4, c[0x0][0x358] ;  /* 0x00006b00ff0477ac */ /* 0x000e220008000a00 */
[----:B------:R-:W-:Y:S02]  /*0090*/  BSSY.RECONVERGENT B0, `(.L_x_0) ;  /* 0x0000032000007945 */ /* 0x000fe40003800200 */
[----:B------:R-:W-:-:S04]  /*00a0*/  IADD3 R4, PT, PT, R3, 0xf, -R0 ;  /* 0x0000000f03047810 */ /* 0x000fc80007ffe800 */
[----:B------:R-:W-:-:S13]  /*00b0*/  LOP3.LUT P0, RZ, R4, 0x10, RZ, 0xc0, !PT ;  /* 0x0000001004ff7812 */ /* 0x000fda000780c0ff */
[----:B0-----:R-:W-:Y:S05]  /*00c0*/  @P0 BRA `(.L_x_1) ;  /* 0x0000000000b80947 */ /* 0x001fea0003800000 */
[----:B------:R-:W-:Y:S01]  /*00d0*/  SHF.R.S32.HI R3, RZ, 0x1f, R0 ;  /* 0x0000001fff037819 */ /* 0x000fe20000011400 */
[----:B------:R-:W-:Y:S03]  /*00e0*/  BSSY.RECONVERGENT B1, `(.L_x_2) ;  /* 0x000002b000017945 */ /* 0x000fe60003800200 */
[----:B------:R-:W-:-:S04]  /*00f0*/  LEA.HI R3, R3, R0, RZ, 0x2 ;  /* 0x0000000003037211 */ /* 0x000fc800078f10ff */
[----:B------:R-:W-:Y:S01]  /*0100*/  LOP3.LUT R5, R3, 0xfffffffc, RZ, 0xc0, !PT ;  /* 0xfffffffc03057812 */ /* 0x000fe200078ec0ff */
[----:B------:R-:W-:-:S04]  /*0110*/  VIADD R3, R0, 0x3 ;  /* 0x0000000300037836 */ /* 0x000fc80000000000 */
[----:B------:R-:W-:Y:S01]  /*0120*/  IMAD.IADD R2, R0, 0x1, -R5 ;  /* 0x0000000100027824 */ /* 0x000fe200078e0a05 */
[----:B------:R-:W-:-:S04]  /*0130*/  ISETP.LT.U32.AND P1, PT, R3, 0x7, PT ;  /* 0x000000070300780c */ /* 0x000fc80003f21070 */
[----:B------:R-:W-:-:S13]  /*0140*/  ISETP.NE.AND P0, PT, R2, RZ, PT ;  /* 0x000000ff0200720c */ /* 0x000fda0003f05270 */
[----:B------:R-:W-:Y:S05]  /*0150*/  @!P0 BRA P1, `(.L_x_3) ;  /* 0x0000000000748947 */ /* 0x000fea0000800000 */
[----:B------:R-:W-:-:S04]  /*0160*/  LOP3.LUT R6, R0, 0xfffffffc, RZ, 0xc0, !PT ;  /* 0xfffffffc00067812 */ /* 0x000fc800078ec0ff */
[----:B------:R-:W-:-:S13]  /*0170*/  ISETP.EQ.AND P1, PT, R6, 0xc, PT ;  /* 0x0000000c0600780c */ /* 0x000fda0003f22270 */
[----:B------:R-:W-:Y:S05]  /*0180*/  @!P0 BRA P1, `(.L_x_4) ;  /* 0x00000000004c8947 */ /* 0x000fea0000800000 */
[----:B------:R-:W-:Y:S02]  /*0190*/  ISETP.LT.U32.AND P1, PT, R3, 0x7, PT ;  /* 0x000000070300780c */ /* 0x000fe40003f21070 */
[----:B------:R-:W-:-:S13]  /*01a0*/  ISETP.NE.AND P0, PT, R2, 0x3, PT ;  /* 0x000000030200780c */ /* 0x000fda0003f05270 */
[----:B------:R-:W-:Y:S05]  /*01b0*/  @!P0 BRA P1, `(.L_x_5) ;  /* 0x0000000000288947 */ /* 0x000fea0000800000 */
[----:B------:R-:W-:-:S04]  /*01c0*/  ISETP.NE.AND P0, PT, R2, 0x3, PT ;  /* 0x000000030200780c */ /* 0x000fc80003f05270 */
[----:B------:R-:W-:-:S13]  /*01d0*/  ISETP.NE.OR P0, PT, R6, 0xc, P0 ;  /* 0x0000000c0600780c */ /* 0x000fda0000705670 */
[----:B------:R-:W-:Y:S05]  /*01e0*/  @P0 BRA `(.L_x_6) ;  /* 0x0000000000680947 */ /* 0x000fea0003800000 */
[----:B------:R-:W0:Y:S08]  /*01f0*/  LDC.64 R6, c[0x0][0x380] ;  /* 0x0000e000ff067b82 */ /* 0x000e300000000a00 */
[----:B------:R-:W1:Y:S01]  /*0200*/  LDC.64 R2, c[0x0][0x380] ;  /* 0x0000e000ff027b82 */ /* 0x000e620000000a00 */
[----:B0-----:R-:W2:Y:S01]  /*0210*/  LDG.E R6, desc[UR4][R6.64+0x38] ;  /* 0x0000380406067981 */ /* 0x001ea2000c1e1900 */
[----:B-1----:R-:W-:-:S04]  /*0220*/  IMAD.WIDE.U32 R2, R0, 0x4, R2 ;  /* 0x0000000400027825 */ /* 0x002fc800078e0002 */
[----:B--2---:R-:W-:-:S05]  /*0230*/  FMUL R5, R6, 0.75 ;  /* 0x3f40000006057820 */ /* 0x004fca0000400000 */
[----:B------:R2:W-:Y:S01]  /*0240*/  STG.E desc[UR4][R2.64], R5 ;  /* 0x0000000502007986 */ /* 0x0005e2000c101904 */
[----:B------:R-:W-:Y:S05]  /*0250*/  BRA `(.L_x_6) ;  /* 0x00000000004c7947 */ /* 0x000fea0003800000 */
.L_x_5:
[----:B------:R-:W0:Y:S02]  /*0260*/  LDC.64 R2, c[0x0][0x380] ;  /* 0x0000e000ff027b82 */ /* 0x000e240000000a00 */
[----:B0-----:R-:W-:-:S05]  /*0270*/  IMAD.WIDE R2, R5, 0x4, R2 ;  /* 0x0000000405027825 */ /* 0x001fca00078e0202 */
[----:B------:R-:W2:Y:S02]  /*0280*/  LDG.E R5, desc[UR4][R2.64+0x8] ;  /* 0x0000080402057981 */ /* 0x000ea4000c1e1900 */
[----:B--2---:R-:W-:-:S05]  /*0290*/  FMUL R5, R5, 0.75 ;  /* 0x3f40000005057820 */ /* 0x004fca0000400000 */
[----:B------:R1:W-:Y:S01]  /*02a0*/  STG.E desc[UR4][R2.64+0xc], R5 ;  /* 0x00000c0502007986 */ /* 0x0003e2000c101904 */
[----:B------:R-:W-:Y:S05]  /*02b0*/  BRA `(.L_x_6) ;  /* 0x0000000000347947 */ /* 0x000fea0003800000 */
.L_x_4:
[----:B------:R-:W0:Y:S08]  /*02c0*/  LDC.64 R2, c[0x0][0x380] ;  /* 0x0000e000ff027b82 */ /* 0x000e300000000a00 */
[----:B------:R-:W1:Y:S01]  /*02d0*/  LDC.64 R6, c[0x0][0x380] ;  /* 0x0000e000ff067b82 */ /* 0x000e620000000a00 */
[----:B0-----:R-:W2:Y:S01]  /*02e0*/  LDG.E R2, desc[UR4][R2.64+0x20] ;  /* 0x0000200402027981 */ /* 0x001ea2000c1e1900 */
[----:B-1----:R-:W-:-:S04]  /*02f0*/  IMAD.WIDE.U32 R6, R0, 0x4, R6 ;  /* 0x0000000400067825 */ /* 0x002fc800078e0006 */
[----:B--2---:R-:W-:-:S05]  /*0300*/  FMUL R5, R2, 0.75 ;  /* 0x3f40000002057820 */ /* 0x004fca0000400000 */
[----:B------:R0:W-:Y:S01]  /*0310*/  STG.E desc[UR4][R6.64], R5 ;  /* 0x0000000506007986 */ /* 0x0001e2000c101904 */
[----:B------:R-:W-:Y:S05]  /*0320*/  BRA `(.L_x_6) ;  /* 0x0000000000187947 */ /* 0x000fea0003800000 */
.L_x_3:
[----:B------:R-:W0:Y:S08]  /*0330*/  LDC.64 R6, c[0x0][0x380] ;  /* 0x0000e000ff067b82 */ /* 0x000e300000000a00 */
[----:B------:R-:W1:Y:S01]  /*0340*/  LDC.64 R2, c[0x0][0x380] ;  /* 0x0000e000ff027b82 */ /* 0x000e620000000a00 */
[----:B0-----:R-:W2:Y:S01]  /*0350*/  LDG.E R6, desc[UR4][R6.64+0x10] ;  /* 0x0000100406067981 */ /* 0x001ea2000c1e1900 */
[----:B-1----:R-:W-:-:S04]  /*0360*/  IMAD.WIDE R2, R0, 0x4, R2 ;  /* 0x0000000400027825 */ /* 0x002fc800078e0202 */
[----:B--2---:R-:W-:-:S05]  /*0370*/  FMUL R5, R6, 0.75 ;  /* 0x3f40000006057820 */ /* 0x004fca0000400000 */
[----:B------:R3:W-:Y:S02]  /*0380*/  STG.E desc[UR4][R2.64], R5 ;  /* 0x0000000502007986 */ /* 0x0007e4000c101904 */
.L_x_6:
[----:B------:R-:W-:Y:S05]  /*0390*/  BSYNC.RECONVERGENT B1 ;  /* 0x0000000000017941 */ /* 0x000fea0003800200 */
.L_x_2:
[----:B------:R-:W-:-:S07]  /*03a0*/  VIADD R0, R0, 0x10 ;  /* 0x0000001000007836 */ /* 0x000fce0000000000 */
.L_x_1:
[----:B------:R-:W-:Y:S05]  /*03b0*/  BSYNC.RECONVERGENT B0 ;  /* 0x0000000000007941 */ /* 0x000fea0003800200 */
.L_x_0:
[----:B-123--:R-:W1:Y:S01]  /*03c0*/  LDC.64 R2, c[0x0][0x380] ;  /* 0x0000e000ff027b82 */ /* 0x00ee620000000a00 */
[----:B------:R-:W-:-:S13]  /*03d0*/  ISETP.GE.U32.AND P0, PT, R4, 0x10, PT ;  /* 0x000000100400780c */ /* 0x000fda0003f06070 */
[----:B------:R-:W-:Y:S05]  /*03e0*/  @!P0 EXIT ;  /* 0x000000000000894d */ /* 0x000fea0003800000 */
.L_x_17:
[----:B0-2-4-:R-:W-:Y:S01]  /*03f0*/  SHF.R.S32.HI R5, RZ, 0x1f, R0 ;  /* 0x0000001fff057819 */ /* 0x015fe20000011400 */
[----:B---3--:R-:W-:Y:S01]  /*0400*/  VIADD R6, R0, 0x3 ;  /* 0x0000000300067836 */ /* 0x008fe20000000000 */
[----:B------:R-:W-:Y:S02]  /*0410*/  BSSY.RECONVERGENT B0, `(.L_x_7) ;  /* 0x0000025000007945 */ /* 0x000fe40003800200 */
[----:B------:R-:W-:-:S04]  /*0420*/  LEA.HI R5, R5, R0, RZ, 0x2 ;  /* 0x0000000005057211 */ /* 0x000fc800078f10ff */
[----:B------:R-:W-:-:S05]  /*0430*/  LOP3.LUT R5, R5, 0xfffffffc, RZ, 0xc0, !PT ;  /* 0xfffffffc05057812 */ /* 0x000fca00078ec0ff */
[----:B------:R-:W-:-:S05]  /*0440*/  IMAD.IADD R4, R0, 0x1, -R5 ;  /* 0x0000000100047824 */ /* 0x000fca00078e0a05 */
[----:B------:R-:W-:-:S04]  /*0450*/  ISETP.NE.AND P0, PT, R4, RZ, PT ;  /* 0x000000ff0400720c */ /* 0x000fc80003f05270 */
[----:B------:R-:W-:-:S13]  /*0460*/  ISETP.GT.U32.OR P1, PT, R6, 0x6, P0 ;  /* 0x000000060600780c */ /* 0x000fda0000724470 */
[----:B------:R-:W-:Y:S05]  /*0470*/  @P1 BRA `(.L_x_8) ;  /* 0x0000000000181947 */ /* 0x000fea0003800000 */
[----:B------:R-:W0:Y:S02]  /*0480*/  LDC.64 R6, c[0x0][0x380] ;  /* 0x0000e000ff067b82 */ /* 0x000e240000000a00 */
[----:B0-----:R-:W2:Y:S01]  /*0490*/  LDG.E R6, desc[UR4][R6.64+0x10] ;  /* 0x0000100406067981 */ /* 0x001ea2000c1e1900 */
[----:B-1----:R-:W-:-:S04]  /*04a0*/  IMAD.WIDE R4, R0, 0x4, R2 ;  /* 0x0000000400047825 */ /* 0x002fc800078e0202 */
[----:B--2---:R-:W-:-:S05]  /*04b0*/  FMUL R9, R6, 0.75 ;  /* 0x3f40000006097820 */ /* 0x004fca0000400000 */
[----:B------:R4:W-:Y:S01]  /*04c0*/  STG.E desc[UR4][R4.64], R9 ;  /* 0x0000000904007986 */ /* 0x0009e2000c101904 */
[----:B------:R-:W-:Y:S05]  /*04d0*/  BRA `(.L_x_9) ;  /* 0x0000000000607947 */ /* 0x000fea0003800000 */
.L_x_8:
[----:B------:R-:W-:-:S04]  /*04e0*/  LOP3.LUT R7, R0, 0xfffffffc, RZ, 0xc0, !PT ;  /* 0xfffffffc00077812 */ /* 0x000fc800078ec0ff */
[----:B------:R-:W-:-:S13]  /*04f0*/  ISETP.NE.OR P0, PT, R7, 0xc, P0 ;  /* 0x0000000c0700780c */ /* 0x000fda0000705670 */
[----:B------:R-:W-:Y:S05]  /*0500*/  @P0 BRA `(.L_x_10) ;  /* 0x0000000000180947 */ /* 0x000fea0003800000 */
[----:B------:R-:W0:Y:S02]  /*0510*/  LDC.64 R6, c[0x0][0x380] ;  /* 0x0000e000ff067b82 */ /* 0x000e240000000a00 */
[----:B0-----:R-:W2:Y:S01]  /*0520*/  LDG.E R6, desc[UR4][R6.64+0x20] ;  /* 0x0000200406067981 */ /* 0x001ea2000c1e1900 */
[----:B-1----:R-:W-:-:S04]  /*0530*/  IMAD.WIDE.U32 R4, R0, 0x4, R2 ;  /* 0x0000000400047825 */ /* 0x002fc800078e0002 */
[----:B--2---:R-:W-:-:S05]  /*0540*/  FMUL R9, R6, 0.75 ;  /* 0x3f40000006097820 */ /* 0x004fca0000400000 */
[----:B------:R3:W-:Y:S01]  /*0550*/  STG.E desc[UR4][R4.64], R9 ;  /* 0x0000000904007986 */ /* 0x0007e2000c101904 */
[----:B------:R-:W-:Y:S05]  /*0560*/  BRA `(.L_x_9) ;  /* 0x00000000003c7947 */ /* 0x000fea0003800000 */
.L_x_10:
[----:B------:R-:W-:-:S04]  /*0570*/  ISETP.NE.AND P0, PT, R4, 0x3, PT ;  /* 0x000000030400780c */ /* 0x000fc80003f05270 */
[----:B------:R-:W-:-:S13]  /*0580*/  ISETP.GT.U32.OR P1, PT, R6, 0x6, P0 ;  /* 0x000000060600780c */ /* 0x000fda0000724470 */
[----:B------:R-:W-:Y:S05]  /*0590*/  @P1 BRA `(.L_x_11) ;  /* 0x0000000000141947 */ /* 0x000fea0003800000 */
[----:B-1----:R-:W-:-:S05]  /*05a0*/  IMAD.WIDE R4, R5, 0x4, R2 ;  /* 0x0000000405047825 */ /* 0x002fca00078e0202 */
[----:B------:R-:W2:Y:S02]  /*05b0*/  LDG.E R6, desc[UR4][R4.64+0x8] ;  /* 0x0000080404067981 */ /* 0x000ea4000c1e1900 */
[----:B--2---:R-:W-:-:S05]  /*05c0*/  FMUL R7, R6, 0.75 ;  /* 0x3f40000006077820 */ /* 0x004fca0000400000 */
[----:B------:R0:W-:Y:S01]  /*05d0*/  STG.E desc[UR4][R4.64+0xc], R7 ;  /* 0x00000c0704007986 */ /* 0x0001e2000c101904 */
[----:B------:R-:W-:Y:S05]  /*05e0*/  BRA `(.L_x_9) ;  /* 0x00000000001c7947 */ /* 0x000fea0003800000 */
.L_x_11:
[----:B------:R-:W-:-:S13]  /*05f0*/  ISETP.NE.OR P0, PT, R7, 0xc, P0 ;  /* 0x0000000c0700780c */ /* 0x000fda0000705670 */
[----:B------:R-:W-:Y:S05]  /*0600*/  @P0 BRA `(.L_x_9) ;  /* 0x0000000000140947 */ /* 0x000fea0003800000 */
[----:B------:R-:W0:Y:S02]  /*0610*/  LDC.64 R4, c[0x0][0x380] ;  /* 0x0000e000ff047b82 */ /* 0x000e240000000a00 */
[----:B0-----:R-:W2:Y:S01]  /*0620*/  LDG.E R4, desc[UR4][R4.64+0x38] ;  /* 0x0000380404047981 */ /* 0x001ea2000c1e1900 */
[----:B-1----:R-:W-:-:S04]  /*0630*/  IMAD.WIDE.U32 R6, R0, 0x4, R2 ;  /* 0x0000000400067825 */ /* 0x002fc800078e0002 */
[----:B--2---:R-:W-:-:S05]  /*0640*/  FMUL R9, R4, 0.75 ;  /* 0x3f40000004097820 */ /* 0x004fca0000400000 */
[----:B------:R2:W-:Y:S02]  /*0650*/  STG.E desc[UR4][R6.64], R9 ;  /* 0x0000000906007986 */ /* 0x0005e4000c101904 */
.L_x_9:
[----:B------:R-:W-:Y:S05]  /*0660*/  BSYNC.RECONVERGENT B0 ;  /* 0x0000000000007941 */ /* 0x000fea0003800200 */
.L_x_7:
[C---:B--234-:R-:W-:Y:S01]  /*0670*/  VIADD R9, R0.reuse, 0x10 ;  /* 0x0000001000097836 */ /* 0x05cfe20000000000 */
[----:B------:R-:W-:Y:S01]  /*0680*/  BSSY.RECONVERGENT B0, `(.L_x_12) ;  /* 0x0000028000007945 */ /* 0x000fe20003800200 */
[----:B------:R-:W-:-:S03]  /*0690*/  VIADD R6, R0, 0x13 ;  /* 0x0000001300067836 */ /* 0x000fc60000000000 */
[----:B0-----:R-:W-:Y:S02]  /*06a0*/  SHF.R.S32.HI R4, RZ, 0x1f, R9 ;  /* 0x0000001fff047819 */ /* 0x001fe40000011409 */
[----:B------:R-:W-:Y:S02]  /*06b0*/  ISETP.LT.U32.AND P1, PT, R6, 0x7, PT ;  /* 0x000000070600780c */ /* 0x000fe40003f21070 */
[----:B------:R-:W-:-:S04]  /*06c0*/  LEA.HI R4, R4, R9, RZ, 0x2 ;  /* 0x0000000904047211 */ /* 0x000fc800078f10ff */
[----:B------:R-:W-:-:S05]  /*06d0*/  LOP3.LUT R4, R4, 0xfffffffc, RZ, 0xc0, !PT ;  /* 0xfffffffc04047812 */ /* 0x000fca00078ec0ff */
[----:B------:R-:W-:-:S05]  /*06e0*/  IMAD.IADD R5, R9, 0x1, -R4 ;  /* 0x0000000109057824 */ /* 0x000fca00078e0a04 */
        /* <DEDUP_REMOVED lines=17> */
.L_x_15:
[----:B-1----:R-:W-:-:S05]  /*0800*/  IMAD.WIDE R4, R4, 0x4, R2 ;  /* 0x0000000404047825 */ /* 0x002fca00078e0202 */
[----:B------:R-:W2:Y:S02]  /*0810*/  LDG.E R6, desc[UR4][R4.64+0x8] ;  /* 0x0000080404067981 */ /* 0x000ea4000c1e1900 */
[----:B--2---:R-:W-:-:S05]  /*0820*/  FMUL R7, R6, 0.75 ;  /* 0x3f40000006077820 */ /* 0x004fca0000400000 */
[----:B------:R2:W-:Y:S01]  /*0830*/  STG.E desc[UR4][R4.64+0xc], R7 ;  /* 0x00000c0704007986 */ /* 0x0005e2000c101904 */
[----:B------:R-:W-:Y:S05]  /*0840*/  BRA `(.L_x_16) ;  /* 0x00000000002c7947 */ /* 0x000fea0003800000 */
.L_x_14:
[----:B------:R-:W0:Y:S02]  /*0850*/  LDC.64 R4, c[0x0][0x380] ;  /* 0x0000e000ff047b82 */ /* 0x000e240000000a00 */
[----:B0-----:R-:W2:Y:S01]  /*0860*/  LDG.E R4, desc[UR4][R4.64+0x20] ;  /* 0x0000200404047981 */ /* 0x001ea2000c1e1900 */
[----:B-1----:R-:W-:-:S04]  /*0870*/  IMAD.WIDE.U32 R6, R9, 0x4, R2 ;  /* 0x0000000409067825 */ /* 0x002fc800078e0002 */
[----:B--2---:R-:W-:-:S05]  /*0880*/  FMUL R9, R4, 0.75 ;  /* 0x3f40000004097820 */ /* 0x004fca0000400000 */
[----:B------:R3:W-:Y:S01]  /*0890*/  STG.E desc[UR4][R6.64], R9 ;  /* 0x0000000906007986 */ /* 0x0007e2000c101904 */
[----:B------:R-:W-:Y:S05]  /*08a0*/  BRA `(.L_x_16) ;  /* 0x0000000000147947 */ /* 0x000fea0003800000 */
.L_x_13:
[----:B------:R-:W0:Y:S02]  /*08b0*/  LDC.64 R6, c[0x0][0x380] ;  /* 0x0000e000ff067b82 */ /* 0x000e240000000a00 */
[----:B0-----:R-:W2:Y:S01]  /*08c0*/  LDG.E R6, desc[UR4][R6.64+0x10] ;  /* 0x0000100406067981 */ /* 0x001ea2000c1e1900 */
[----:B-1----:R-:W-:-:S04]  /*08d0*/  IMAD.WIDE R4, R9, 0x4, R2 ;  /* 0x0000000409047825 */ /* 0x002fc800078e0202 */
[----:B--2---:R-:W-:-:S05]  /*08e0*/  FMUL R9, R6, 0.75 ;  /* 0x3f40000006097820 */ /* 0x004fca0000400000 */
[----:B------:R4:W-:Y:S02]  /*08f0*/  STG.E desc[UR4][R4.64], R9 ;  /* 0x0000000904007986 */ /* 0x0009e4000c101904 */
.L_x_16:
[----:B------:R-:W-:Y:S05]  /*0900*/  BSYNC.RECONVERGENT B0 ;  /* 0x0000000000007941 */ /* 0x000fea0003800200 */
.L_x_12:
[C---:B------:R-:W-:Y:S01]  /*0910*/  ISETP.GE.AND P0, PT, R0.reuse, -0x10, PT ;  /* 0xfffffff00000780c */ /* 0x040fe20003f06270 */
[----:B------:R-:W-:-:S12]  /*0920*/  VIADD R0, R0, 0x20 ;  /* 0x0000002000007836 */ /* 0x000fd80000000000 */
[----:B------:R-:W-:Y:S05]  /*0930*/  @!P0 BRA `(.L_x_17) ;  /* 0xfffffff800ac8947 */ /* 0x000fea000383ffff */
[----:B------:R-:W-:Y:S05]  /*0940*/  EXIT ;  /* 0x000000000000794d */ /* 0x000fea0003800000 */
.L_x_18:
[----:B------:R-:W-:-:S00]  /*0950*/  BRA `(.L_x_18) ;  /* 0xfffffffc00fc7947 */ /* 0x000fc0000383ffff */
[----:B------:R-:W-:-:S00]  /*0960*/  NOP ;  /* 0x0000000000007918 */ /* 0x000fc00000000000 */
        /* <DEDUP_REMOVED lines=9> */
.L_x_77:


//--------------------- .text._Z13sideUpdateGPUPf --------------------------
	.section	.text._Z13sideUpdateGPUPf,"ax",@progbits
	.align	128
        .global         _Z13sideUpdateGPUPf
        .type           _Z13sideUpdateGPUPf,@function
        .size           _Z13sideUpdateGPUPf,(.L_x_78 - _Z13sideUpdateGPUPf)
        .other          _Z13sideUpdateGPUPf,@"STO_CUDA_ENTRY STV_DEFAULT"
_Z13sideUpdateGPUPf:
.text._Z13sideUpdateGPUPf:
[----:B------:R-:W-:Y:S01]  /*0000*/  LDC R1, c[0x0][0x37c] ;  /* 0x0000df00ff017b82 */ /* 0x000fe20000000800 */
[----:B------:R-:W0:Y:S07]  /*0010*/  S2R R3, SR_TID.X ;  /* 0x0000000000037919 */ /* 0x000e2e0000002100 */
[----:B------:R-:W0:Y:S08]  /*0020*/  S2UR UR4, SR_CTAID.X ;  /* 0x00000000000479c3 */ /* 0x000e300000002500 */
[----:B------:R-:W0:Y:S02]  /*0030*/  LDC R0, c[0x0][0x360] ;  /* 0x0000d800ff007b82 */ /* 0x000e240000000800 */
[----:B0-----:R-:W-:-:S05]  /*0040*/  IMAD R0, R0, UR4, R3 ;  /* 0x0000000400007c24 */ /* 0x001fca000f8e0203 */
[----:B------:R-:W-:-:S13]  /*0050*/  ISETP.GT.AND P0, PT, R0, 0xf, PT ;  /* 0x0000000f0000780c */ /* 0x000fda0003f04270 */
[----:B------:R-:W-:Y:S05]  /*0060*/  @P0 EXIT ;  /* 0x000000000000094d */ /* 0x000fea0003800000 */
[----:B------:R-:W-:Y:S01]  /*0070*/  IMAD.MOV.U32 R7, RZ, RZ, R0 ;  /* 0x000000ffff077224 */ /* 0x000fe200078e0000 */
[----:B------:R-:W0:Y:S01]  /*0080*/  LDC.64 R2, c[0x0][0x380] ;  /* 0x0000e000ff027b82 */ /* 0x000e220000000a00 */
[----:B------:R-:W1:Y:S01]  /*0090*/  LDCU.64 UR4, c[0x0][0x358] ;  /* 0x00006b00ff0477ac */ /* 0x000e620008000a00 */
[----:B------:R-:W-:Y:S02]  /*00a0*/  BSSY.RECONVERGENT B0, `(.L_x_19) ;  /* 0x0000038000007945 */ /* 0x000fe40003800200 */
[----:B------:R-:W-:-:S04]  /*00b0*/  VIMNMX R0, PT, PT, RZ, R7, !PT ;  /* 0x00000007ff007248 */ /* 0x000fc80007fe0100 */
[----:B------:R-:W-:-:S04]  /*00c0*/  IADD3 R0, PT, PT, R0, 0xf, -R7 ;  /* 0x0000000f00007810 */ /* 0x000fc80007ffe807 */
[----:B------:R-:W-:-:S04]  /*00d0*/  LOP3.LUT R4, R0, 0x30, RZ, 0xc0, !PT ;  /* 0x0000003000047812 */ /* 0x000fc800078ec0ff */
[----:B------:R-:W-:Y:S01]  /*00e0*/  ISETP.NE.AND P0, PT, R4, 0x30, PT ;  /* 0x000000300400780c */ /* 0x000fe20003f05270 */
[----:B0-----:R-:W-:-:S12]  /*00f0*/  IMAD.WIDE R2, R7, 0x4, R2 ;  /* 0x0000000407027825 */ /* 0x001fd800078e0202 */
[----:B-1----:R-:W-:Y:S05]  /*0100*/  @!P0 BRA `(.L_x_20) ;  /* 0x0000000000c48947 */ /* 0x002fea0003800000 */
[----:B------:R-:W0:Y:S01]  /*0110*/  LDC.64 R4, c[0x0][0x380] ;  /* 0x0000e000ff047b82 */ /* 0x000e220000000a00 */
[----:B------:R-:W-:Y:S01]  /*0120*/  LEA.HI R6, R0, 0x1, RZ, 0x1c ;  /* 0x0000000100067811 */ /* 0x000fe200078fe0ff */
[----:B------:R-:W-:Y:S03]  /*0130*/  BSSY.RECONVERGENT B1, `(.L_x_20) ;  /* 0x000002e000017945 */ /* 0x000fe60003800200 */
[----:B------:R-:W-:-:S05]  /*0140*/  LOP3.LUT R6, R6, 0x3, RZ, 0xc0, !PT ;  /* 0x0000000306067812 */ /* 0x000fca00078ec0ff */
[----:B------:R-:W-:-:S07]  /*0150*/  IMAD.MOV R6, RZ, RZ, -R6 ;  /* 0x000000ffff067224 */ /* 0x000fce00078e0a06 */
.L_x_26:
[----:B------:R-:W-:Y:S01]  /*0160*/  IADD3 R9, PT, PT, R7, 0x3, RZ ;  /* 0x0000000307097810 */ /* 0x000fe20007ffe0ff */
[----:B------:R-:W-:Y:S01]  /*0170*/  VIADD R6, R6, 0x1 ;  /* 0x0000000106067836 */ /* 0x000fe20000000000 */
[----:B------:R-:W-:Y:S01]  /*0180*/  SHF.R.S32.HI R8, RZ, 0x1f, R7 ;  /* 0x0000001fff087819 */ /* 0x000fe20000011407 */
[----:B------:R-:W-:Y:S01]  /*0190*/  BSSY.RECONVERGENT B2, `(.L_x_21) ;  /* 0x0000025000027945 */ /* 0x000fe20003800200 */
[----:B------:R-:W-:Y:S02]  /*01a0*/  ISETP.GE.U32.AND P1, PT, R9, 0x7, PT ;  /* 0x000000070900780c */ /* 0x000fe40003f26070 */
[----:B------:R-:W-:Y:S02]  /*01b0*/  LEA.HI R8, R8, R7, RZ, 0x2 ;  /* 0x0000000708087211 */ /* 0x000fe400078f10ff */
[----:B------:R-:W-:Y:S02]  /*01c0*/  ISETP.NE.AND P0, PT, R6, RZ, PT ;  /* 0x000000ff0600720c */ /* 0x000fe40003f05270 */
[----:B------:R-:W-:-:S05]  /*01d0*/  LOP3.LUT R10, R8, 0xfffffffc, RZ, 0xc0, !PT ;  /* 0xfffffffc080a7812 */ /* 0x000fca00078ec0ff */
[----:B------:R-:W-:Y:S02]  /*01e0*/  IMAD.IADD R9, R7, 0x1, -R10 ;  /* 0x0000000107097824 */ /* 0x000fe400078e0a0a */
[----:B0123--:R-:W-:Y:S05]  /*01f0*/  @!P1 BRA `(.L_x_22) ;  /* 0x0000000000649947 */ /* 0x00ffea0003800000 */
[----:B------:R-:W-:Y:S02]  /*0200*/  ISETP.NE.AND P1, PT, R9, RZ, PT ;  /* 0x000000ff0900720c */ /* 0x000fe40003f25270 */
[----:B------:R-:W-:-:S11]  /*0210*/  SHF.R.S32.HI R8, RZ, 0x2, R8 ;  /* 0x00000002ff087819 */ /* 0x000fd60000011408 */
[----:B------:R-:W-:Y:S05]  /*0220*/  @!P1 BRA `(.L_x_23) ;  /* 0x0000000000409947 */ /* 0x000fea0003800000 */
[----:B------:R-:W-:-:S04]  /*0230*/  LOP3.LUT R10, R7, 0xfffffffc, RZ, 0xc0, !PT ;  /* 0xfffffffc070a7812 */ /* 0x000fc800078ec0ff */
[----:B------:R-:W-:-:S13]  /*0240*/  ISETP.NE.AND P1, PT, R10, 0xc, PT ;  /* 0x0000000c0a00780c */ /* 0x000fda0003f25270 */
[----:B------:R-:W-:Y:S05]  /*0250*/  @!P1 BRA `(.L_x_24) ;  /* 0x0000000000209947 */ /* 0x000fea0003800000 */
[----:B------:R-:W-:-:S13]  /*0260*/  ISETP.NE.AND P1, PT, R9, 0x3, PT ;  /* 0x000000030900780c */ /* 0x000fda0003f25270 */
[----:B------:R-:W-:Y:S05]  /*0270*/  @P1 BRA `(.L_x_25) ;  /* 0x0000000000581947 */ /* 0x000fea0003800000 */
[----:B------:R-:W-:-:S05]  /*0280*/  SHF.L.U32 R9, R8, 0x2, RZ ;  /* 0x0000000208097819 */ /* 0x000fca00000006ff */
[----:B0-----:R-:W-:-:S06]  /*0290*/  IMAD.WIDE R8, R9, 0x4, R4 ;  /* 0x0000000409087825 */ /* 0x001fcc00078e0204 */
[----:B------:R-:W2:Y:S02]  /*02a0*/  LDG.E R8, desc[UR4][R8.64+0x8] ;  /* 0x0000080408087981 */ /* 0x000ea4000c1e1900 */
[----:B--2---:R-:W-:-:S05]  /*02b0*/  FMUL R11, R8, 0.75 ;  /* 0x3f400000080b7820 */ /* 0x004fca0000400000 */
[----:B------:R3:W-:Y:S01]  /*02c0*/  STG.E desc[UR4][R2.64], R11 ;  /* 0x0000000b02007986 */ /* 0x0007e2000c101904 */
[----:B------:R-:W-:Y:S05]  /*02d0*/  BRA `(.L_x_25) ;  /* 0x0000000000407947 */ /* 0x000fea0003800000 */
.L_x_24:
[----:B0-----:R-:W-:-:S06]  /*02e0*/  IMAD.WIDE.U32 R8, R9, 0x4, R4 ;  /* 0x0000000409087825 */ /* 0x001fcc00078e0004 */
[----:B------:R-:W2:Y:S02]  /*02f0*/  LDG.E R8, desc[UR4][R8.64+0x20] ;  /* 0x0000200408087981 */ /* 0x000ea4000c1e1900 */
[----:B--2---:R-:W-:-:S05]  /*0300*/  FMUL R11, R8, 0.75 ;  /* 0x3f400000080b7820 */ /* 0x004fca0000400000 */
[----:B------:R2:W-:Y:S01]  /*0310*/  STG.E desc[UR4][R2.64], R11 ;  /* 0x0000000b02007986 */ /* 0x0005e2000c101904 */
[----:B------:R-:W-:Y:S05]  /*0320*/  BRA `(.L_x_25) ;  /* 0x00000000002c7947 */ /* 0x000fea0003800000 */
.L_x_23:
[----:B------:R-:W-:-:S04]  /*0330*/  IMAD.SHL.U32 R9, R8, 0x4, RZ ;  /* 0x0000000408097824 */ /* 0x000fc800078e00ff */
[----:B0-----:R-:W-:-:S06]  /*0340*/  IMAD.WIDE R8, R9, 0x4, R4 ;  /* 0x0000000409087825 */ /* 0x001fcc00078e0204 */
[----:B------:R-:W2:Y:S02]  /*0350*/  LDG.E R8, desc[UR4][R8.64+0x4] ;  /* 0x0000040408087981 */ /* 0x000ea4000c1e1900 */
[----:B--2---:R-:W-:-:S05]  /*0360*/  FMUL R11, R8, 0.75 ;  /* 0x3f400000080b7820 */ /* 0x004fca0000400000 */
[----:B------:R1:W-:Y:S01]  /*0370*/  STG.E desc[UR4][R2.64], R11 ;  /* 0x0000000b02007986 */ /* 0x0003e2000c101904 */
[----:B------:R-:W-:Y:S05]  /*0380*/  BRA `(.L_x_25) ;  /* 0x0000000000147947 */ /* 0x000fea0003800000 */
.L_x_22:
[----:B------:R-:W-:-:S04]  /*0390*/  VIADD R9, R9, 0x4 ;  /* 0x0000000409097836 */ /* 0x000fc80000000000 */
[----:B0-----:R-:W-:-:S06]  /*03a0*/  IMAD.WIDE.U32 R8, R9, 0x4, R4 ;  /* 0x0000000409087825 */ /* 0x001fcc00078e0004 */
[----:B------:R-:W2:Y:S02]  /*03b0*/  LDG.E R8, desc[UR4][R8.64] ;  /* 0x0000000408087981 */ /* 0x000ea4000c1e1900 */
[----:B--2---:R-:W-:-:S05]  /*03c0*/  FMUL R11, R8, 0.75 ;  /* 0x3f400000080b7820 */ /* 0x004fca0000400000 */
[----:B------:R0:W-:Y:S02]  /*03d0*/  STG.E desc[UR4][R2.64], R11 ;  /* 0x0000000b02007986 */ /* 0x0001e4000c101904 */
.L_x_25:
[----:B------:R-:W-:Y:S05]  /*03e0*/  BSYNC.RECONVERGENT B2 ;  /* 0x0000000000027941 */ /* 0x000fea0003800200 */
.L_x_21:
[----:B------:R-:W-:Y:S01]  /*03f0*/  IADD3 R7, PT, PT, R7, 0x10, RZ ;  /* 0x0000001007077810 */ /* 0x000fe20007ffe0ff */
[----:B------:R-:W-:Y:S06]  /*0400*/  @P0 BRA `(.L_x_26) ;  /* 0xfffffffc00540947 */ /* 0x000fec000383ffff */
[----:B------:R-:W-:Y:S05]  /*0410*/  BSYNC.RECONVERGENT B1 ;  /* 0x0000000000017941 */ /* 0x000fea0003800200 */
.L_x_20:
[----:B------:R-:W-:Y:S05]  /*0420*/  BSYNC.RECONVERGENT B0 ;  /* 0x0000000000007941 */ /* 0x000fea0003800200 */
.L_x_19:
[----:B------:R-:W-:-:S13]  /*0430*/  ISETP.GE.U32.AND P0, PT, R0, 0x30, PT ;  /* 0x000000300000780c */ /* 0x000fda0003f06070 */
[----:B------:R-:W-:Y:S05]  /*0440*/  @!P0 EXIT ;  /* 0x000000000000894d */ /* 0x000fea0003800000 */
[----:B0-----:R-:W0:Y:S01]  /*0450*/  LDC.64 R4, c[0x0][0x380] ;  /* 0x0000e000ff047b82 */ /* 0x001e220000000a00 */
[----:B------:R-:W-:-:S07]  /*0460*/  VIADD R0, R7, 0x20 ;  /* 0x0000002007007836 */ /* 0x000fce0000000000 */
.L_x_47:
[C---:B------:R-:W-:Y:S01]  /*0470*/  IADD3 R8, PT, PT, R0.reuse, -0x1d, RZ ;  /* 0xffffffe300087810 */ /* 0x040fe20007ffe0ff */
[----:B------:R-:W-:Y:S01]  /*0480*/  VIADD R6, R0, 0xffffffe0 ;  /* 0xffffffe000067836 */ /* 0x000fe20000000000 */
[----:B------:R-:W-:Y:S02]  /*0490*/  BSSY.RECONVERGENT B0, `(.L_x_27) ;  /* 0x0000025000007945 */ /* 0x000fe40003800200 */
[----:B------:R-:W-:Y:S02]  /*04a0*/  ISETP.GT.U32.AND P0, PT, R8, 0x6, PT ;  /* 0x000000060800780c */ /* 0x000fe40003f04070 */
[----:B0---4-:R-:W-:-:S04]  /*04b0*/  SHF.R.S32.HI R7, RZ, 0x1f, R6 ;  /* 0x0000001fff077819 */ /* 0x011fc80000011406 */
[----:B------:R-:W-:-:S04]  /*04c0*/  LEA.HI R7, R7, R6, RZ, 0x2 ;  /* 0x0000000607077211 */ /* 0x000fc800078f10ff */
[----:B------:R-:W-:Y:S02]  /*04d0*/  LOP3.LUT R9, R7, 0xfffffffc, RZ, 0xc0, !PT ;  /* 0xfffffffc07097812 */ /* 0x000fe400078ec0ff */
[----:B------:R-:W-:-:S03]  /*04e0*/  SHF.R.S32.HI R7, RZ, 0x2, R7 ;  /* 0x00000002ff077819 */ /* 0x000fc60000011407 */
[----:B------:R-:W-:Y:S01]  /*04f0*/  IMAD.IADD R9, R6, 0x1, -R9 ;  /* 0x0000000106097824 */ /* 0x000fe200078e0a09 */
[----:B------:R-:W-:Y:S06]  /*0500*/  @P0 BRA `(.L_x_28) ;  /* 0x0000000000180947 */ /* 0x000fec0003800000 */
[----:B------:R-:W-:-:S04]  /*0510*/  VIADD R9, R9, 0x4 ;  /* 0x0000000409097836 */ /* 0x000fc80000000000 */
[----:B0-----:R-:W-:-:S06]  /*0520*/  IMAD.WIDE.U32 R8, R9, 0x4, R4 ;  /* 0x0000000409087825 */ /* 0x001fcc00078e0004 */
[----:B------:R-:W4:Y:S02]  /*0530*/  LDG.E R8, desc[UR4][R8.64] ;  /* 0x0000000408087981 */ /* 0x000f24000c1e1900 */
[----:B----4-:R-:W-:-:S05]  /*0540*/  FMUL R7, R8, 0.75 ;  /* 0x3f40000008077820 */ /* 0x010fca0000400000 */
[----:B------:R0:W-:Y:S01]  /*0550*/  STG.E desc[UR4][R2.64], R7 ;  /* 0x0000000702007986 */ /* 0x0001e2000c101904 */
[----:B------:R-:W-:Y:S05]  /*0560*/  BRA `(.L_x_29) ;  /* 0x00000000005c7947 */ /* 0x000fea0003800000 */
.L_x_28:
[----:B------:R-:W-:-:S13]  /*0570*/  ISETP.NE.AND P0, PT, R9, RZ, PT ;  /* 0x000000ff0900720c */ /* 0x000fda0003f05270 */
[----:B------:R-:W-:Y:S05]  /*0580*/  @P0 BRA `(.L_x_30) ;  /* 0x0000000000180947 */ /* 0x000fea0003800000 */
[----:B------:R-:W-:-:S05]  /*0590*/  SHF.L.U32 R9, R7, 0x2, RZ ;  /* 0x0000000207097819 */ /* 0x000fca00000006ff */
[----:B0-----:R-:W-:-:S06]  /*05a0*/  IMAD.WIDE R8, R9, 0x4, R4 ;  /* 0x0000000409087825 */ /* 0x001fcc00078e0204 */
[----:B------:R-:W4:Y:S02]  /*05b0*/  LDG.E R8, desc[UR4][R8.64+0x4] ;  /* 0x0000040408087981 */ /* 0x000f24000c1e1900 */
[----:B----4-:R-:W-:-:S05]  /*05c0*/  FMUL R7, R8, 0.75 ;  /* 0x3f40000008077820 */ /* 0x010fca0000400000 */
[----:B------:R4:W-:Y:S01]  /*05d0*/  STG.E desc[UR4][R2.64], R7 ;  /* 0x0000000702007986 */ /* 0x0009e2000c101904 */
[----:B------:R-:W-:Y:S05]  /*05e0*/  BRA `(.L_x_29) ;  /* 0x00000000003c7947 */ /* 0x000fea0003800000 */
.L_x_30:
[----:B------:R-:W-:-:S04]  /*05f0*/  LOP3.LUT R8, R6, 0xfffffffc, RZ, 0xc0, !PT ;  /* 0xfffffffc06087812 */ /* 0x000fc800078ec0ff */
[----:B------:R-:W-:-:S13]  /*0600*/  ISETP.NE.AND P0, PT, R8, 0xc, PT ;  /* 0x0000000c0800780c */ /* 0x000fda0003f05270 */
[----:B------:R-:W-:Y:S05]  /*0610*/  @P0 BRA `(.L_x_31) ;  /* 0x0000000000140947 */ /* 0x000fea0003800000 */
[----:B0-----:R-:W-:-:S06]  /*0620*/  IMAD.WIDE.U32 R8, R9, 0x4, R4 ;  /* 0x0000000409087825 */ /* 0x001fcc00078e0004 */
[----:B------:R-:W4:Y:S02]  /*0630*/  LDG.E R8, desc[UR4][R8.64+0x20] ;  /* 0x0000200408087981 */ /* 0x000f24000c1e1900 */
[----:B----4-:R-:W-:-:S05]  /*0640*/  FMUL R7, R8, 0.75 ;  /* 0x3f40000008077820 */ /* 0x010fca0000400000 */
[----:B------:R0:W-:Y:S01]  /*0650*/  STG.E desc[UR4][R2.64], R7 ;  /* 0x0000000702007986 */ /* 0x0001e2000c101904 */
[----:B------:R-:W-:Y:S05]  /*0660*/  BRA `(.L_x_29) ;  /* 0x00000000001c7947 */ /* 0x000fea0003800000 */
.L_x_31:
[----:B------:R-:W-:-:S13]  /*0670*/  ISETP.NE.AND P0, PT, R9, 0x3, PT ;  /* 0x000000030900780c */ /* 0x000fda0003f05270 */
[----:B------:R-:W-:Y:S05]  /*0680*/  @P0 BRA `(.L_x_29) ;  /* 0x0000000000140947 */ /* 0x000fea0003800000 */
[----:B------:R-:W-:-:S04]  /*0690*/  IMAD.SHL.U32 R9, R7, 0x4, RZ ;  /* 0x0000000407097824 */ /* 0x000fc800078e00ff */
[----:B0-----:R-:W-:-:S06]  /*06a0*/  IMAD.WIDE R8, R9, 0x4, R4 ;  /* 0x0000000409087825 */ /* 0x001fcc00078e0204 */
[----:B------:R-:W4:Y:S02]  /*06b0*/  LDG.E R8, desc[UR4][R8.64+0x8] ;  /* 0x0000080408087981 */ /* 0x000f24000c1e1900 */
[----:B----4-:R-:W-:-:S05]  /*06c0*/  FMUL R7, R8, 0.75 ;  /* 0x3f40000008077820 */ /* 0x010fca0000400000 */
[----:B------:R0:W-:Y:S02]  /*06d0*/  STG.E desc[UR4][R2.64], R7 ;  /* 0x0000000702007986 */ /* 0x0001e4000c101904 */
.L_x_29:
[----:B------:R-:W-:Y:S05]  /*06e0*/  BSYNC.RECONVERGENT B0 ;  /* 0x0000000000007941 */ /* 0x000fea0003800200 */
.L_x_27:
[C---:B------:R-:W-:Y:S01]  /*06f0*/  IADD3 R9, PT, PT, R0.reuse, -0xd, RZ ;  /* 0xfffffff300097810 */ /* 0x040fe20007ffe0ff */
[----:B0---4-:R-:W-:Y:S01]  /*0700*/  VIADD R7, R0, 0xfffffff0 ;  /* 0xfffffff000077836 */ /* 0x011fe20000000000 */
[----:B------:R-:W-:Y:S02]  /*0710*/  BSSY.RECONVERGENT B0, `(.L_x_32) ;  /* 0x0000025000007945 */ /* 0x000fe40003800200 */
[----:B------:R-:W-:Y:S02]  /*0720*/  ISETP.GE.U32.AND P0, PT, R9, 0x7, PT ;  /* 0x000000070900780c */ /* 0x000fe40003f06070 */
[----:B------:R-:W-:-:S04]  /*0730*/  SHF.R.S32.HI R8, RZ, 0x1f, R7 ;  /* 0x0000001fff087819 */ /* 0x000fc80000011407 */
[----:B------:R-:W-:-:S04]  /*0740*/  LEA.HI R8, R8, R7, RZ, 0x2 ;  /* 0x0000000708087211 */ /* 0x000fc800078f10ff */
[----:B------:R-:W-:-:S05]  /*0750*/  LOP3.LUT R10, R8, 0xfffffffc, RZ, 0xc0, !PT ;  /* 0xfffffffc080a7812 */ /* 0x000fca00078ec0ff */
[----:B------:R-:W-:Y:S01]  /*0760*/  IMAD.IADD R9, R7, 0x1, -R10 ;  /* 0x0000000107097824 */ /* 0x000fe200078e0a0a */
[----:B------:R-:W-:Y:S06]  /*0770*/  @!P0 BRA `(.L_x_33) ;  /* 0x0000000000648947 */ /* 0x000fec0003800000 */
        /* <DEDUP_REMOVED lines=8> */
[----:B------:R-:W-:-:S04]  /*0800*/  IMAD.SHL.U32 R9, R8, 0x4, RZ ;  /* 0x0000000408097824 */ /* 0x000fc800078e00ff */
[----:B------:R-:W-:-:S06]  /*0810*/  IMAD.WIDE R8, R9, 0x4, R4 ;  /* 0x0000000409087825 */ /* 0x000fcc00078e0204 */
[----:B------:R-:W4:Y:S02]  /*0820*/  LDG.E R8, desc[UR4][R8.64+0x8] ;  /* 0x0000080408087981 */ /* 0x000f24000c1e1900 */
[----:B----4-:R-:W-:-:S05]  /*0830*/  FMUL R7, R8, 0.75 ;  /* 0x3f40000008077820 */ /* 0x010fca0000400000 */
[----:B------:R0:W-:Y:S01]  /*0840*/  STG.E desc[UR4][R2.64], R7 ;  /* 0x0000000702007986 */ /* 0x0001e2000c101904 */
[----:B------:R-:W-:Y:S05]  /*0850*/  BRA `(.L_x_36) ;  /* 0x0000000000407947 */ /* 0x000fea0003800000 */
.L_x_35:
[----:B------:R-:W-:-:S06]  /*0860*/  IMAD.WIDE.U32 R8, R9, 0x4, R4 ;  /* 0x0000000409087825 */ /* 0x000fcc00078e0004 */
[----:B------:R-:W4:Y:S02]  /*0870*/  LDG.E R8, desc[UR4][R8.64+0x20] ;  /* 0x0000200408087981 */ /* 0x000f24000c1e1900 */
[----:B----4-:R-:W-:-:S05]  /*0880*/  FMUL R7, R8, 0.75 ;  /* 0x3f40000008077820 */ /* 0x010fca0000400000 */
[----:B------:R4:W-:Y:S01]  /*0890*/  STG.E desc[UR4][R2.64], R7 ;  /* 0x0000000702007986 */ /* 0x0009e2000c101904 */
[----:B------:R-:W-:Y:S05]  /*08a0*/  BRA `(.L_x_36) ;  /* 0x00000000002c7947 */ /* 0x000fea0003800000 */
.L_x_34:
[----:B------:R-:W-:-:S05]  /*08b0*/  SHF.L.U32 R9, R8, 0x2, RZ ;  /* 0x0000000208097819 */ /* 0x000fca00000006ff */
[----:B------:R-:W-:-:S06]  /*08c0*/  IMAD.WIDE R8, R9, 0x4, R4 ;  /* 0x0000000409087825 */ /* 0x000fcc00078e0204 */
[----:B------:R-:W4:Y:S02]  /*08d0*/  LDG.E R8, desc[UR4][R8.64+0x4] ;  /* 0x0000040408087981 */ /* 0x000f24000c1e1900 */
[----:B----4-:R-:W-:-:S05]  /*08e0*/  FMUL R7, R8, 0.75 ;  /* 0x3f40000008077820 */ /* 0x010fca0000400000 */
[----:B------:R0:W-:Y:S01]  /*08f0*/  STG.E desc[UR4][R2.64], R7 ;  /* 0x0000000702007986 */ /* 0x0001e2000c101904 */
[----:B------:R-:W-:Y:S05]  /*0900*/  BRA `(.L_x_36) ;  /* 0x0000000000147947 */ /* 0x000fea0003800000 */
.L_x_33:
[----:B------:R-:W-:-:S04]  /*0910*/  VIADD R9, R9, 0x4 ;  /* 0x0000000409097836 */ /* 0x000fc80000000000 */
[----:B------:R-:W-:-:S06]  /*0920*/  IMAD.WIDE.U32 R8, R9, 0x4, R4 ;  /* 0x0000000409087825 */ /* 0x000fcc00078e0004 */
[----:B------:R-:W4:Y:S02]  /*0930*/  LDG.E R8, desc[UR4][R8.64] ;  /* 0x0000000408087981 */ /* 0x000f24000c1e1900 */
[----:B----4-:R-:W-:-:S05]  /*0940*/  FMUL R7, R8, 0.75 ;  /* 0x3f40000008077820 */ /* 0x010fca0000400000 */
[----:B------:R0:W-:Y:S02]  /*0950*/  STG.E desc[UR4][R2.64], R7 ;  /* 0x0000000702007986 */ /* 0x0001e4000c101904 */
.L_x_36:
[----:B------:R-:W-:Y:S05]  /*0960*/  BSYNC.RECONVERGENT B0 ;  /* 0x0000000000007941 */ /* 0x000fea0003800200 */
.L_x_32:
[----:B------:R-:W-:Y:S01]  /*0970*/  VIADD R8, R0, 0x3 ;  /* 0x0000000300087836 */ /* 0x000fe20000000000 */
[----:B0---4-:R-:W-:Y:S01]  /*0980*/  SHF.R.S32.HI R7, RZ, 0x1f, R0 ;  /* 0x0000001fff077819 */ /* 0x011fe20000011400 */
[----:B------:R-:W-:Y:S03]  /*0990*/  BSSY.RECONVERGENT B0, `(.L_x_37) ;  /* 0x0000024000007945 */ /* 0x000fe60003800200 */
[----:B------:R-:W-:Y:S02]  /*09a0*/  ISETP.GE.U32.AND P0, PT, R8, 0x7, PT ;  /* 0x000000070800780c */ /* 0x000fe40003f06070 */
[----:B------:R-:W-:-:S04]  /*09b0*/  LEA.HI R7, R7, R0, RZ, 0x2 ;  /* 0x0000000007077211 */ /* 0x000fc800078f10ff */
[----:B------:R-:W-:-:S04]  /*09c0*/  LOP3.LUT R9, R7, 0xfffffffc, RZ, 0xc0, !PT ;  /* 0xfffffffc07097812 */ /* 0x000fc800078ec0ff */
[----:B------:R-:W-:-:S03]  /*09d0*/  IADD3 R9, PT, PT, R0, -R9, RZ ;  /* 0x8000000900097210 */ /* 0x000fc60007ffe0ff */
[----:B------:R-:W-:Y:S05]  /*09e0*/  @!P0 BRA `(.L_x_38) ;  /* 0x0000000000648947 */ /* 0x000fea0003800000 */
        /* <DEDUP_REMOVED lines=14> */
.L_x_40:
[----:B------:R-:W-:-:S06]  /*0ad0*/  IMAD.WIDE.U32 R8, R9, 0x4, R4 ;  /* 0x0000000409087825 */ /* 0x000fcc00078e0004 */
[----:B------:R-:W4:Y:S02]  /*0ae0*/  LDG.E R8, desc[UR4][R8.64+0x20] ;  /* 0x0000200408087981 */ /* 0x000f24000c1e1900 */
[----:B----4-:R-:W-:-:S05]  /*0af0*/  FMUL R7, R8, 0.75 ;  /* 0x3f40000008077820 */ /* 0x010fca0000400000 */
[----:B------:R0:W-:Y:S01]  /*0b00*/  STG.E desc[UR4][R2.64], R7 ;  /* 0x0000000702007986 */ /* 0x0001e2000c101904 */
[----:B------:R-:W-:Y:S05]  /*0b10*/  BRA `(.L_x_41) ;  /* 0x00000000002c7947 */ /* 0x000fea0003800000 */
.L_x_39:
[----:B------:R-:W-:-:S04]  /*0b20*/  IMAD.SHL.U32 R9, R7, 0x4, RZ ;  /* 0x0000000407097824 */ /* 0x000fc800078e00ff */
[----:B------:R-:W-:-:S06]  /*0b30*/  IMAD.WIDE R8, R9, 0x4, R4 ;  /* 0x0000000409087825 */ /* 0x000fcc00078e0204 */
[----:B------:R-:W4:Y:S02]  /*0b40*/  LDG.E R8, desc[UR4][R8.64+0x4] ;  /* 0x0000040408087981 */ /* 0x000f24000c1e1900 */
[----:B----4-:R-:W-:-:S05]  /*0b50*/  FMUL R7, R8, 0.75 ;  /* 0x3f40000008077820 */ /* 0x010fca0000400000 */
[----:B------:R4:W-:Y:S01]  /*0b60*/  STG.E desc[UR4][R2.64], R7 ;  /* 0x0000000702007986 */ /* 0x0009e2000c101904 */
[----:B------:R-:W-:Y:S05]  /*0b70*/  BRA `(.L_x_41) ;  /* 0x0000000000147947 */ /* 0x000fea0003800000 */
.L_x_38:
[----:B------:R-:W-:-:S05]  /*0b80*/  IADD3 R9, PT, PT, R9, 0x4, RZ ;  /* 0x0000000409097810 */ /* 0x000fca0007ffe0ff */
[----:B------:R-:W-:-:S06]  /*0b90*/  IMAD.WIDE.U32 R8, R9, 0x4, R4 ;  /* 0x0000000409087825 */ /* 0x000fcc00078e0004 */
[----:B------:R-:W4:Y:S02]  /*0ba0*/  LDG.E R8, desc[UR4][R8.64] ;  /* 0x0000000408087981 */ /* 0x000f24000c1e1900 */
[----:B----4-:R-:W-:-:S05]  /*0bb0*/  FMUL R7, R8, 0.75 ;  /* 0x3f40000008077820 */ /* 0x010fca0000400000 */
[----:B------:R0:W-:Y:S02]  /*0bc0*/  STG.E desc[UR4][R2.64], R7 ;  /* 0x0000000702007986 */ /* 0x0001e4000c101904 */
.L_x_41:
[----:B------:R-:W-:Y:S05]  /*0bd0*/  BSYNC.RECONVERGENT B0 ;  /* 0x0000000000007941 */ /* 0x000fea0003800200 */
.L_x_37:
[C---:B------:R-:W-:Y:S01]  /*0be0*/  VIADD R9, R0.reuse, 0x13 ;  /* 0x0000001300097836 */ /* 0x040fe20000000000 */
[----:B------:R-:W-:Y:S01]  /*0bf0*/  BSSY.RECONVERGENT B0, `(.L_x_42) ;  /* 0x0000026000007945 */ /* 0x000fe20003800200 */
[----:B0---4-:R-:W-:-:S03]  /*0c00*/  VIADD R7, R0, 0x10 ;  /* 0x0000001000077836 */ /* 0x011fc60000000000 */
[----:B------:R-:W-:Y:S02]  /*0c10*/  ISETP.GE.U32.AND P0, PT, R9, 0x7, PT ;  /* 0x000000070900780c */ /* 0x000fe40003f06070 */
[----:B------:R-:W-:-:S04]  /*0c20*/  SHF.R.S32.HI R8, RZ, 0x1f, R7 ;  /* 0x0000001fff087819 */ /* 0x000fc80000011407 */
[----:B------:R-:W-:-:S04]  /*0c30*/  LEA.HI R8, R8, R7, RZ, 0x2 ;  /* 0x0000000708087211 */ /* 0x000fc800078f10ff */
[----:B------:R-:W-:-:S04]  /*0c40*/  LOP3.LUT R10, R8, 0xfffffffc, RZ, 0xc0, !PT ;  /* 0xfffffffc080a7812 */ /* 0x000fc800078ec0ff */
[----:B------:R-:W-:Y:S01]  /*0c50*/  IADD3 R9, PT, PT, R7, -R10, RZ ;  /* 0x8000000a07097210 */ /* 0x000fe20007ffe0ff */
        /* <DEDUP_REMOVED lines=15> */
.L_x_45:
[----:B------:R-:W-:-:S06]  /*0d50*/  IMAD.WIDE.U32 R8, R9, 0x4, R4 ;  /* 0x0000000409087825 */ /* 0x000fcc00078e0004 */
[----:B------:R-:W4:Y:S02]  /*0d60*/  LDG.E R8, desc[UR4][R8.64+0x20] ;  /* 0x0000200408087981 */ /* 0x000f24000c1e1900 */
[----:B----4-:R-:W-:-:S05]  /*0d70*/  FMUL R7, R8, 0.75 ;  /* 0x3f40000008077820 */ /* 0x010fca0000400000 */
[----:B------:R0:W-:Y:S01]  /*0d80*/  STG.E desc[UR4][R2.64], R7 ;  /* 0x0000000702007986 */ /* 0x0001e2000c101904 */
[----:B------:R-:W-:Y:S05]  /*0d90*/  BRA `(.L_x_46) ;  /* 0x00000000002c7947 */ /* 0x000fea0003800000 */
.L_x_44:
[----:B------:R-:W-:-:S05]  /*0da0*/  SHF.L.U32 R9, R8, 0x2, RZ ;  /* 0x0000000208097819 */ /* 0x000fca00000006ff */
[----:B------:R-:W-:-:S06]  /*0db0*/  IMAD.WIDE R8, R9, 0x4, R4 ;  /* 0x0000000409087825 */ /* 0x000fcc00078e0204 */
[----:B------:R-:W4:Y:S02]  /*0dc0*/  LDG.E R8, desc[UR4][R8.64+0x4] ;  /* 0x0000040408087981 */ /* 0x000f24000c1e1900 */
[----:B----4-:R-:W-:-:S05]  /*0dd0*/  FMUL R7, R8, 0.75 ;  /* 0x3f40000008077820 */ /* 0x010fca0000400000 */
[----:B------:R4:W-:Y:S01]  /*0de0*/  STG.E desc[UR4][R2.64], R7 ;  /* 0x0000000702007986 */ /* 0x0009e2000c101904 */
[----:B------:R-:W-:Y:S05]  /*0df0*/  BRA `(.L_x_46) ;  /* 0x0000000000147947 */ /* 0x000fea0003800000 */
.L_x_43:
[----:B------:R-:W-:-:S04]  /*0e00*/  VIADD R9, R9, 0x4 ;  /* 0x0000000409097836 */ /* 0x000fc80000000000 */
[----:B------:R-:W-:-:S06]  /*0e10*/  IMAD.WIDE.U32 R8, R9, 0x4, R4 ;  /* 0x0000000409087825 */ /* 0x000fcc00078e0004 */
[----:B------:R-:W4:Y:S02]  /*0e20*/  LDG.E R8, desc[UR4][R8.64] ;  /* 0x0000000408087981 */ /* 0x000f24000c1e1900 */
[----:B----4-:R-:W-:-:S05]  /*0e30*/  FMUL R7, R8, 0.75 ;  /* 0x3f40000008077820 */ /* 0x010fca0000400000 */
[----:B------:R0:W-:Y:S02]  /*0e40*/  STG.E desc[UR4][R2.64], R7 ;  /* 0x0000000702007986 */ /* 0x0001e4000c101904 */
.L_x_46:
[----:B------:R-:W-:Y:S05]  /*0e50*/  BSYNC.RECONVERGENT B0 ;  /* 0x0000000000007941 */ /* 0x000fea0003800200 */
.L_x_42:
[----:B------:R-:W-:Y:S02]  /*0e60*/  ISETP.GE.AND P0, PT, R6, -0x30, PT ;  /* 0xffffffd00600780c */ /* 0x000fe40003f06270 */
[----:B------:R-:W-:-:S11]  /*0e70*/  IADD3 R0, PT, PT, R0, 0x40, RZ ;  /* 0x0000004000007810 */ /* 0x000fd60007ffe0ff */
[----:B------:R-:W-:Y:S05]  /*0e80*/  @!P0 BRA `(.L_x_47) ;  /* 0xfffffff400788947 */ /* 0x000fea000383ffff */
[----:B------:R-:W-:Y:S05]  /*0e90*/  EXIT ;  /* 0x000000000000794d */ /* 0x000fea0003800000 */
.L_x_48:
        /* <DEDUP_REMOVED lines=14> */
.L_x_78:


//--------------------- .text._Z17interiorUpdateGPUPfS_S_ --------------------------
	.section	.text._Z17interiorUpdateGPUPfS_S_,"ax",@progbits
	.align	128
        .global         _Z17interiorUpdateGPUPfS_S_
        .type           _Z17interiorUpdateGPUPfS_S_,@function
        .size           _Z17interiorUpdateGPUPfS_S_,(.L_x_76 - _Z17interiorUpdateGPUPfS_S_)
        .other          _Z17interiorUpdateGPUPfS_S_,@"STO_CUDA_ENTRY STV_DEFAULT"
_Z17interiorUpdateGPUPfS_S_:
.text._Z17interiorUpdateGPUPfS_S_:
[----:B------:R-:W-:Y:S01]  /*0000*/  LDC R1, c[0x0][0x37c] ;  /* 0x0000df00ff017b82 */ /* 0x000fe20000000800 */
[----:B------:R-:W0:Y:S07]  /*0010*/  S2R R3, SR_TID.X ;  /* 0x0000000000037919 */ /* 0x000e2e0000002100 */
[----:B------:R-:W0:Y:S08]  /*0020*/  S2UR UR4, SR_CTAID.X ;  /* 0x00000000000479c3 */ /* 0x000e300000002500 */
[----:B------:R-:W0:Y:S02]  /*0030*/  LDC R2, c[0x0][0x360] ;  /* 0x0000d800ff027b82 */ /* 0x000e240000000800 */
[----:B0-----:R-:W-:-:S05]  /*0040*/  IMAD R2, R2, UR4, R3 ;  /* 0x0000000402027c24 */ /* 0x001fca000f8e0203 */
[----:B------:R-:W-:-:S13]  /*0050*/  ISETP.GT.AND P0, PT, R2, 0xf, PT ;  /* 0x0000000f0200780c */ /* 0x000fda0003f04270 */
[----:B------:R-:W-:Y:S05]  /*0060*/  @P0 EXIT ;  /* 0x000000000000094d */ /* 0x000fea0003800000 */
[----:B------:R-:W0:Y:S01]  /*0070*/  LDC.64 R4, c[0x0][0x390] ;  /* 0x0000e400ff047b82 */ /* 0x000e220000000a00 */
[----:B------:R-:W-:Y:S01]  /*0080*/  VIMNMX R13, PT, PT, RZ, R2, !PT ;  /* 0x00000002ff0d7248 */ /* 0x000fe20007fe0100 */
[----:B------:R-:W1:Y:S01]  /*0090*/  LDCU.64 UR4, c[0x0][0x358] ;  /* 0x00006b00ff0477ac */ /* 0x000e620008000a00 */
[----:B------:R-:W-:Y:S01]  /*00a0*/  BSSY.RECONVERGENT B0, `(.L_x_49) ;  /* 0x000003a000007945 */ /* 0x000fe20003800200 */
[----:B------:R-:W-:Y:S01]  /*00b0*/  IMAD.MOV.U32 R12, RZ, RZ, 0x3f80068e ;  /* 0x3f80068eff0c7424 */ /* 0x000fe200078e00ff */
[----:B------:R-:W-:-:S03]  /*00c0*/  IADD3 R13, PT, PT, R13, 0xf, -R2 ;  /* 0x0000000f0d0d7810 */ /* 0x000fc60007ffe802 */
[----:B------:R-:W2:Y:S01]  /*00d0*/  LDC.64 R6, c[0x0][0x380] ;  /* 0x0000e000ff067b82 */ /* 0x000ea20000000a00 */
[----:B------:R-:W-:-:S07]  /*00e0*/  LOP3.LUT P0, RZ, R13, 0x10, RZ, 0xc0, !PT ;  /* 0x000000100dff7812 */ /* 0x000fce000780c0ff */
[----:B------:R-:W3:Y:S01]  /*00f0*/  LDC.64 R10, c[0x0][0x388] ;  /* 0x0000e200ff0a7b82 */ /* 0x000ee20000000a00 */
[----:B0-----:R-:W-:-:S04]  /*0100*/  IMAD.WIDE R4, R2, 0x4, R4 ;  /* 0x0000000402047825 */ /* 0x001fc800078e0204 */
[----:B--2---:R-:W-:-:S04]  /*0110*/  IMAD.WIDE R6, R2, 0x4, R6 ;  /* 0x0000000402067825 */ /* 0x004fc800078e0206 */
[----:B---3--:R-:W-:Y:S01]  /*0120*/  IMAD.WIDE R8, R2, 0x4, R10 ;  /* 0x0000000402087825 */ /* 0x008fe200078e020a */
[----:B-1----:R-:W-:Y:S06]  /*0130*/  @P0 BRA `(.L_x_50) ;  /* 0x0000000000c00947 */ /* 0x002fec0003800000 */
[----:B------:R-:W-:Y:S01]  /*0140*/  SHF.R.S32.HI R3, RZ, 0x1f, R2 ;  /* 0x0000001fff037819 */ /* 0x000fe20000011402 */
[----:B------:R-:W-:Y:S01]  /*0150*/  VIADD R0, R2, 0xfffffffc ;  /* 0xfffffffc02007836 */ /* 0x000fe20000000000 */
[----:B------:R-:W-:Y:S02]  /*0160*/  BSSY.RECONVERGENT B1, `(.L_x_51) ;  /* 0x000002c000017945 */ /* 0x000fe40003800200 */
[----:B------:R-:W-:-:S04]  /*0170*/  LEA.HI R3, R3, R2, RZ, 0x2 ;  /* 0x0000000203037211 */ /* 0x000fc800078f10ff */
[----:B------:R-:W-:-:S05]  /*0180*/  LOP3.LUT R3, R3, 0xfffffffc, RZ, 0xc0, !PT ;  /* 0xfffffffc03037812 */ /* 0x000fca00078ec0ff */
[----:B------:R-:W-:-:S05]  /*0190*/  IMAD.IADD R3, R2, 0x1, -R3 ;  /* 0x0000000102037824 */ /* 0x000fca00078e0a03 */
[----:B------:R-:W-:-:S04]  /*01a0*/  IADD3 R21, PT, PT, R3, -0x1, RZ ;  /* 0xffffffff03157810 */ /* 0x000fc80007ffe0ff */
[----:B------:R-:W-:-:S04]  /*01b0*/  ISETP.GT.U32.AND P0, PT, R21, 0x1, PT ;  /* 0x000000011500780c */ /* 0x000fc80003f04070 */
[----:B------:R-:W-:-:S13]  /*01c0*/  ISETP.GT.U32.OR P0, PT, R0, 0x7, P0 ;  /* 0x000000070000780c */ /* 0x000fda0000704470 */
[----:B------:R-:W-:Y:S05]  /*01d0*/  @P0 BRA `(.L_x_52) ;  /* 0x0000000000900947 */ /* 0x000fea0003800000 */
[----:B------:R-:W-:Y:S01]  /*01e0*/  LOP3.LUT R0, R2, 0xc, RZ, 0xc0, !PT ;  /* 0x0000000c02007812 */ /* 0x000fe200078ec0ff */
[----:B------:R-:W2:Y:S04]  /*01f0*/  LDG.E R20, desc[UR4][R4.64] ;  /* 0x0000000404147981 */ /* 0x000ea8000c1e1900 */
[--C-:B------:R-:W-:Y:S02]  /*0200*/  IMAD.IADD R19, R3, 0x1, R0.reuse ;  /* 0x0000000103137824 */ /* 0x100fe400078e0200 */
[----:B------:R-:W-:Y:S02]  /*0210*/  IMAD.IADD R3, R21, 0x1, R0 ;  /* 0x0000000115037824 */ /* 0x000fe400078e0200 */
[C---:B------:R-:W-:Y:S01]  /*0220*/  VIADD R15, R19.reuse, 0x4 ;  /* 0x00000004130f7836 */ /* 0x040fe20000000000 */
[----:B------:R-:W-:-:S03]  /*0230*/  IADD3 R17, PT, PT, R19, -0x4, RZ ;  /* 0xfffffffc13117810 */ /* 0x000fc60007ffe0ff */
[----:B------:R-:W-:-:S04]  /*0240*/  IMAD.WIDE.U32 R14, R15, 0x4, R10 ;  /* 0x000000040f0e7825 */ /* 0x000fc800078e000a */
[--C-:B------:R-:W-:Y:S02]  /*0250*/  IMAD.WIDE.U32 R16, R17, 0x4, R10.reuse ;  /* 0x0000000411107825 */ /* 0x100fe400078e000a */
[----:B------:R-:W3:Y:S02]  /*0260*/  LDG.E R15, desc[UR4][R14.64] ;  /* 0x000000040e0f7981 */ /* 0x000ee4000c1e1900 */
[--C-:B------:R-:W-:Y:S02]  /*0270*/  IMAD.WIDE.U32 R18, R19, 0x4, R10.reuse ;  /* 0x0000000413127825 */ /* 0x100fe400078e000a */
[----:B------:R0:W3:Y:S02]  /*0280*/  LDG.E R16, desc[UR4][R16.64] ;  /* 0x0000000410107981 */ /* 0x0000e4000c1e1900 */
[----:B------:R-:W-:Y:S02]  /*0290*/  IMAD.WIDE.U32 R10, R3, 0x4, R10 ;  /* 0x00000004030a7825 */ /* 0x000fe400078e000a */
[----:B------:R-:W4:Y:S04]  /*02a0*/  LDG.E R19, desc[UR4][R18.64+0x4] ;  /* 0x0000040412137981 */ /* 0x000f28000c1e1900 */
[----:B------:R-:W5:Y:S04]  /*02b0*/  LDG.E R11, desc[UR4][R10.64] ;  /* 0x000000040a0b7981 */ /* 0x000f68000c1e1900 */
[----:B------:R-:W2:Y:S01]  /*02c0*/  LDG.E R3, desc[UR4][R8.64] ;  /* 0x0000000408037981 */ /* 0x000ea2000c1e1900 */
[----:B0-----:R-:W-:Y:S01]  /*02d0*/  HFMA2 R17, -RZ, RZ, 1.8740234375, -14120 ;  /* 0x3f7ff2e5ff117431 */ /* 0x001fe200000001ff */
[----:B------:R-:W-:Y:S01]  /*02e0*/  BSSY.RECONVERGENT B2, `(.L_x_53) ;  /* 0x0000012000027945 */ /* 0x000fe20003800200 */
[----:B---3--:R-:W-:-:S04]  /*02f0*/  FADD R0, R16, R15 ;  /* 0x0000000f10007221 */ /* 0x008fc80000000000 */
[----:B----4-:R-:W-:-:S04]  /*0300*/  FADD R0, R0, R19 ;  /* 0x0000001300007221 */ /* 0x010fc80000000000 */
[----:B-----5:R-:W-:-:S04]  /*0310*/  FADD R0, R0, R11 ;  /* 0x0000000b00007221 */ /* 0x020fc80000000000 */
[----:B--2---:R-:W-:-:S04]  /*0320*/  FFMA R0, R3, -4, R0 ;  /* 0xc080000003007823 */ /* 0x004fc80000000000 */
[----:B------:R-:W-:-:S04]  /*0330*/  FMUL R0, R0, 0.5 ;  /* 0x3f00000000007820 */ /* 0x000fc80000400000 */
[----:B------:R-:W-:-:S04]  /*0340*/  FFMA R3, R3, 2, R0 ;  /* 0x4000000003037823 */ /* 0x000fc80000000000 */
[----:B------:R-:W-:Y:S01]  /*0350*/  FFMA R3, R20, -0.99980002641677856445, R3 ;  /* 0xbf7ff2e514037823 */ /* 0x000fe20000000003 */
[----:B------:R-:W-:-:S03]  /*0360*/  FFMA R0, R17, -R12, 1 ;  /* 0x3f80000011007423 */ /* 0x000fc6000000080c */
[----:B------:R-:W0:Y:S01]  /*0370*/  FCHK P0, R3, 1.0002000331878662109 ;  /* 0x3f80068e03007902 */ /* 0x000e220000000000 */
[----:B------:R-:W-:-:S04]  /*0380*/  FFMA R0, R0, R17, 0.99980002641677856445 ;  /* 0x3f7ff2e500007423 */ /* 0x000fc80000000011 */
[----:B------:R-:W-:-:S04]  /*0390*/  FFMA R10, R3, R0, RZ ;  /* 0x00000000030a7223 */ /* 0x000fc800000000ff */
[----:B------:R-:W-:-:S04]  /*03a0*/  FFMA R11, R10, -1.0002000331878662109, R3 ;  /* 0xbf80068e0a0b7823 */ /* 0x000fc80000000003 */
[----:B------:R-:W-:Y:S01]  /*03b0*/  FFMA R11, R0, R11, R10 ;  /* 0x0000000b000b7223 */ /* 0x000fe2000000000a */
[----:B0-----:R-:W-:Y:S06]  /*03c0*/  @!P0 BRA `(.L_x_54) ;  /* 0x00000000000c8947 */ /* 0x001fec0003800000 */
[----:B------:R-:W-:-:S07]  /*03d0*/  MOV R14, 0x3f0 ;  /* 0x000003f0000e7802 */ /* 0x000fce0000000f00 */
[----:B------:R-:W-:Y:S05]  /*03e0*/  CALL.REL.NOINC `($__internal_0_$__cuda_sm3x_div_rn_noftz_f32_slowpath) ;  /* 0x0000000400b87944 */ /* 0x000fea0003c00000 */
[----:B------:R-:W-:-:S07]  /*03f0*/  IMAD.MOV.U32 R11, RZ, RZ, R3 ;  /* 0x000000ffff0b7224 */ /* 0x000fce00078e0003 */
.L_x_54:
[----:B------:R-:W-:Y:S05]  /*0400*/  BSYNC.RECONVERGENT B2 ;  /* 0x0000000000027941 */ /* 0x000fea0003800200 */
.L_x_53:
[----:B------:R0:W-:Y:S02]  /*0410*/  STG.E desc[UR4][R6.64], R11 ;  /* 0x0000000b06007986 */ /* 0x0001e4000c101904 */
.L_x_52:
[----:B------:R-:W-:Y:S05]  /*0420*/  BSYNC.RECONVERGENT B1 ;  /* 0x0000000000017941 */ /* 0x000fea0003800200 */
.L_x_51:
[----:B------:R-:W-:-:S07]  /*0430*/  VIADD R2, R2, 0x10 ;  /* 0x0000001002027836 */ /* 0x000fce0000000000 */
.L_x_50:
[----:B------:R-:W-:Y:S05]  /*0440*/  BSYNC.RECONVERGENT B0 ;  /* 0x0000000000007941 */ /* 0x000fea0003800200 */
.L_x_49:
[----:B0-----:R-:W0:Y:S01]  /*0450*/  LDC.64 R10, c[0x0][0x388] ;  /* 0x0000e200ff0a7b82 */ /* 0x001e220000000a00 */
[----:B------:R-:W-:-:S13]  /*0460*/  ISETP.GE.U32.AND P0, PT, R13, 0x10, PT ;  /* 0x000000100d00780c */ /* 0x000fda0003f06070 */
[----:B------:R-:W-:Y:S05]  /*0470*/  @!P0 EXIT ;  /* 0x000000000000894d */ /* 0x000fea0003800000 */
.L_x_63:
[----:B-1----:R-:W-:Y:S01]  /*0480*/  SHF.R.S32.HI R3, RZ, 0x1f, R2 ;  /* 0x0000001fff037819 */ /* 0x002fe20000011402 */
[----:B------:R-:W-:Y:S01]  /*0490*/  VIADD R0, R2, 0xfffffffc ;  /* 0xfffffffc02007836 */ /* 0x000fe20000000000 */
[----:B------:R-:W-:Y:S02]  /*04a0*/  BSSY.RECONVERGENT B0, `(.L_x_55) ;  /* 0x000002c000007945 */ /* 0x000fe40003800200 */
[----:B------:R-:W-:-:S04]  /*04b0*/  LEA.HI R3, R3, R2, RZ, 0x2 ;  /* 0x0000000203037211 */ /* 0x000fc800078f10ff */
[----:B------:R-:W-:-:S04]  /*04c0*/  LOP3.LUT R3, R3, 0xfffffffc, RZ, 0xc0, !PT ;  /* 0xfffffffc03037812 */ /* 0x000fc800078ec0ff */
[----:B------:R-:W-:-:S05]  /*04d0*/  IADD3 R3, PT, PT, -R3, R2, RZ ;  /* 0x0000000203037210 */ /* 0x000fca0007ffe1ff */
[----:B------:R-:W-:-:S05]  /*04e0*/  VIADD R21, R3, 0xffffffff ;  /* 0xffffffff03157836 */ /* 0x000fca0000000000 */
[----:B------:R-:W-:-:S04]  /*04f0*/  ISETP.GT.U32.AND P0, PT, R21, 0x1, PT ;  /* 0x000000011500780c */ /* 0x000fc80003f04070 */
[----:B------:R-:W-:-:S13]  /*0500*/  ISETP.GT.U32.OR P0, PT, R0, 0x7, P0 ;  /* 0x000000070000780c */ /* 0x000fda0000704470 */
[----:B------:R-:W-:Y:S05]  /*0510*/  @P0 BRA `(.L_x_56) ;  /* 0x0000000000900947 */ /* 0x000fea0003800000 */
[----:B------:R-:W-:Y:S01]  /*0520*/  LOP3.LUT R0, R2, 0xc, RZ, 0xc0, !PT ;  /* 0x0000000c02007812 */ /* 0x000fe200078ec0ff */
[----:B------:R-:W2:Y:S03]  /*0530*/  LDG.E R13, desc[UR4][R4.64] ;  /* 0x00000004040d7981 */ /* 0x000ea6000c1e1900 */
[-C--:B------:R-:W-:Y:S02]  /*0540*/  IADD3 R19, PT, PT, R3, R0.reuse, RZ ;  /* 0x0000000003137210 */ /* 0x080fe40007ffe0ff */
[----:B------:R-:W-:Y:S01]  /*0550*/  IADD3 R21, PT, PT, R21, R0, RZ ;  /* 0x0000000015157210 */ /* 0x000fe20007ffe0ff */
[----:B------:R-:W3:Y:S02]  /*0560*/  LDG.E R3, desc[UR4][R8.64] ;  /* 0x0000000408037981 */ /* 0x000ee4000c1e1900 */
[C---:B------:R-:W-:Y:S02]  /*0570*/  VIADD R15, R19.reuse, 0xfffffffc ;  /* 0xfffffffc130f7836 */ /* 0x040fe40000000000 */
[----:B------:R-:W-:-:S02]  /*0580*/  VIADD R17, R19, 0x4 ;  /* 0x0000000413117836 */ /* 0x000fc40000000000 */
[----:B0-----:R-:W-:-:S04]  /*0590*/  IMAD.WIDE.U32 R14, R15, 0x4, R10 ;  /* 0x000000040f0e7825 */ /* 0x001fc800078e000a */
[--C-:B------:R-:W-:Y:S02]  /*05a0*/  IMAD.WIDE.U32 R16, R17, 0x4, R10.reuse ;  /* 0x0000000411107825 */ /* 0x100fe400078e000a */
[----:B------:R0:W4:Y:S02]  /*05b0*/  LDG.E R14, desc[UR4][R14.64] ;  /* 0x000000040e0e7981 */ /* 0x000124000c1e1900 */
[--C-:B------:R-:W-:Y:S02]  /*05c0*/  IMAD.WIDE.U32 R18, R19, 0x4, R10.reuse ;  /* 0x0000000413127825 */ /* 0x100fe400078e000a */
[----:B------:R-:W4:Y:S02]  /*05d0*/  LDG.E R17, desc[UR4][R16.64] ;  /* 0x0000000410117981 */ /* 0x000f24000c1e1900 */
[----:B------:R-:W-:Y:S02]  /*05e0*/  IMAD.WIDE.U32 R20, R21, 0x4, R10 ;  /* 0x0000000415147825 */ /* 0x000fe400078e000a */
[----:B------:R-:W5:Y:S04]  /*05f0*/  LDG.E R19, desc[UR4][R18.64+0x4] ;  /* 0x0000040412137981 */ /* 0x000f68000c1e1900 */
[----:B------:R-:W2:Y:S01]  /*0600*/  LDG.E R21, desc[UR4][R20.64] ;  /* 0x0000000414157981 */ /* 0x000ea2000c1e1900 */
[----:B0-----:R-:W-:Y:S01]  /*0610*/  IMAD.MOV.U32 R15, RZ, RZ, 0x3f7ff2e5 ;  /* 0x3f7ff2e5ff0f7424 */ /* 0x001fe200078e00ff */
[----:B------:R-:W-:Y:S01]  /*0620*/  BSSY.RECONVERGENT B1, `(.L_x_57) ;  /* 0x0000012000017945 */ /* 0x000fe20003800200 */
[----:B----4-:R-:W-:-:S04]  /*0630*/  FADD R0, R14, R17 ;  /* 0x000000110e007221 */ /* 0x010fc80000000000 */
[----:B-----5:R-:W-:-:S04]  /*0640*/  FADD R0, R0, R19 ;  /* 0x0000001300007221 */ /* 0x020fc80000000000 */
[----:B--2---:R-:W-:-:S04]  /*0650*/  FADD R0, R0, R21 ;  /* 0x0000001500007221 */ /* 0x004fc80000000000 */
[----:B---3--:R-:W-:-:S04]  /*0660*/  FFMA R0, R3, -4, R0 ;  /* 0xc080000003007823 */ /* 0x008fc80000000000 */
        /* <DEDUP_REMOVED lines=10> */
[----:B------:R-:W-:Y:S01]  /*0710*/  IMAD.MOV.U32 R3, RZ, RZ, R16 ;  /* 0x000000ffff037224 */ /* 0x000fe200078e0010 */
[----:B------:R-:W-:-:S07]  /*0720*/  MOV R14, 0x740 ;  /* 0x00000740000e7802 */ /* 0x000fce0000000f00 */
[----:B------:R-:W-:Y:S05]  /*0730*/  CALL.REL.NOINC `($__internal_0_$__cuda_sm3x_div_rn_noftz_f32_slowpath) ;  /* 0x0000000000e47944 */ /* 0x000fea0003c00000 */
.L_x_58:
[----:B------:R-:W-:Y:S05]  /*0740*/  BSYNC.RECONVERGENT B1 ;  /* 0x0000000000017941 */ /* 0x000fea0003800200 */
.L_x_57:
[----:B------:R1:W-:Y:S02]  /*0750*/  STG.E desc[UR4][R6.64], R3 ;  /* 0x0000000306007986 */ /* 0x0003e4000c101904 */
.L_x_56:
[----:B------:R-:W-:Y:S05]  /*0760*/  BSYNC.RECONVERGENT B0 ;  /* 0x0000000000007941 */ /* 0x000fea0003800200 */
.L_x_55:
[----:B------:R-:W-:Y:S01]  /*0770*/  IADD3 R0, PT, PT, R2, 0x10, RZ ;  /* 0x0000001002007810 */ /* 0x000fe20007ffe0ff */
[----:B------:R-:W-:Y:S03]  /*0780*/  BSSY.RECONVERGENT B0, `(.L_x_59) ;  /* 0x0000030000007945 */ /* 0x000fe60003800200 */
[----:B-1----:R-:W-:-:S04]  /*0790*/  SHF.R.S32.HI R3, RZ, 0x1f, R0 ;  /* 0x0000001fff037819 */ /* 0x002fc80000011400 */
[----:B------:R-:W-:-:S04]  /*07a0*/  LEA.HI R3, R3, R0, RZ, 0x2 ;  /* 0x0000000003037211 */ /* 0x000fc800078f10ff */
[----:B------:R-:W-:-:S05]  /*07b0*/  LOP3.LUT R3, R3, 0xfffffffc, RZ, 0xc0, !PT ;  /* 0xfffffffc03037812 */ /* 0x000fca00078ec0ff */
[----:B------:R-:W-:Y:S02]  /*07c0*/  IMAD.IADD R3, R0, 0x1, -R3 ;  /* 0x0000000100037824 */ /* 0x000fe400078e0a03 */
[----:B------:R-:W-:-:S03]  /*07d0*/  VIADD R0, R2, 0xc ;  /* 0x0000000c02007836 */ /* 0x000fc60000000000 */
[----:B------:R-:W-:-:S04]  /*07e0*/  IADD3 R21, PT, PT, R3, -0x1, RZ ;  /* 0xffffffff03157810 */ /* 0x000fc80007ffe0ff */
[----:B------:R-:W-:-:S04]  /*07f0*/  ISETP.GT.U32.AND P0, PT, R21, 0x1, PT ;  /* 0x000000011500780c */ /* 0x000fc80003f04070 */
[----:B------:R-:W-:-:S13]  /*0800*/  ISETP.GT.U32.OR P0, PT, R0, 0x7, P0 ;  /* 0x000000070000780c */ /* 0x000fda0000704470 */
[----:B------:R-:W-:Y:S05]  /*0810*/  @P0 BRA `(.L_x_60) ;  /* 0x0000000000980947 */ /* 0x000fea0003800000 */
[C---:B------:R-:W-:Y:S01]  /*0820*/  LOP3.LUT R0, R2.reuse, 0xfffffffc, RZ, 0xc0, !PT ;  /* 0xfffffffc02007812 */ /* 0x040fe200078ec0ff */
[----:B------:R-:W2:Y:S01]  /*0830*/  LDG.E R13, desc[UR4][R4.64] ;  /* 0x00000004040d7981 */ /* 0x000ea2000c1e1900 */
[----:B------:R-:W-:Y:S02]  /*0840*/  LOP3.LUT R18, R2, 0xc, RZ, 0xc0, !PT ;  /* 0x0000000c02127812 */ /* 0x000fe400078ec0ff */
[----:B------:R-:W-:Y:S02]  /*0850*/  IADD3 R0, PT, PT, R3, R0, RZ ;  /* 0x0000000003007210 */ /* 0x000fe40007ffe0ff */
[C---:B------:R-:W-:Y:S01]  /*0860*/  IADD3 R21, PT, PT, R18.reuse, R21, RZ ;  /* 0x0000001512157210 */ /* 0x040fe20007ffe0ff */
[----:B------:R-:W-:Y:S01]  /*0870*/  IMAD.IADD R19, R18, 0x1, R3 ;  /* 0x0000000112137824 */ /* 0x000fe200078e0203 */
[C---:B------:R-:W-:Y:S01]  /*0880*/  IADD3 R17, PT, PT, R0.reuse, 0x14, RZ ;  /* 0x0000001400117810 */ /* 0x040fe20007ffe0ff */
[----:B------:R-:W-:Y:S01]  /*0890*/  VIADD R15, R0, 0xc ;  /* 0x0000000c000f7836 */ /* 0x000fe20000000000 */
[----:B------:R-:W3:Y:S03]  /*08a0*/  LDG.E R3, desc[UR4][R8.64] ;  /* 0x0000000408037981 */ /* 0x000ee6000c1e1900 */
        /* <DEDUP_REMOVED lines=24> */
[----:B------:R-:W-:Y:S02]  /*0a30*/  MOV R3, R16 ;  /* 0x0000001000037202 */ /* 0x000fe40000000f00 */
[----:B------:R-:W-:-:S07]  /*0a40*/  MOV R14, 0xa60 ;  /* 0x00000a60000e7802 */ /* 0x000fce0000000f00 */
[----:B------:R-:W-:Y:S05]  /*0a50*/  CALL.REL.NOINC `($__internal_0_$__cuda_sm3x_div_rn_noftz_f32_slowpath) ;  /* 0x00000000001c7944 */ /* 0x000fea0003c00000 */
.L_x_62:
[----:B------:R-:W-:Y:S05]  /*0a60*/  BSYNC.RECONVERGENT B1 ;  /* 0x0000000000017941 */ /* 0x000fea0003800200 */
.L_x_61:
[----:B------:R1:W-:Y:S02]  /*0a70*/  STG.E desc[UR4][R6.64], R3 ;  /* 0x0000000306007986 */ /* 0x0003e4000c101904 */
.L_x_60:
[----:B------:R-:W-:Y:S05]  /*0a80*/  BSYNC.RECONVERGENT B0 ;  /* 0x0000000000007941 */ /* 0x000fea0003800200 */
.L_x_59:
[C---:B------:R-:W-:Y:S01]  /*0a90*/  ISETP.GE.AND P0, PT, R2.reuse, -0x10, PT ;  /* 0xfffffff00200780c */ /* 0x040fe20003f06270 */
[----:B------:R-:W-:-:S12]  /*0aa0*/  VIADD R2, R2, 0x20 ;  /* 0x0000002002027836 */ /* 0x000fd80000000000 */
[----:B------:R-:W-:Y:S05]  /*0ab0*/  @!P0 BRA `(.L_x_63) ;  /* 0xfffffff800708947 */ /* 0x000fea000383ffff */
[----:B------:R-:W-:Y:S05]  /*0ac0*/  EXIT ;  /* 0x000000000000794d */ /* 0x000fea0003800000 */
        .weak           $__internal_0_$__cuda_sm3x_div_rn_noftz_f32_slowpath
        .type           $__internal_0_$__cuda_sm3x_div_rn_noftz_f32_slowpath,@function
        .size           $__internal_0_$__cuda_sm3x_div_rn_noftz_f32_slowpath,(.L_x_76 - $__internal_0_$__cuda_sm3x_div_rn_noftz_f32_slowpath)
$__internal_0_$__cuda_sm3x_div_rn_noftz_f32_slowpath:
[----:B------:R-:W-:Y:S01]  /*0ad0*/  SHF.R.U32.HI R15, RZ, 0x17, R12 ;  /* 0x00000017ff0f7819 */ /* 0x000fe2000001160c */
[----:B------:R-:W-:Y:S01]  /*0ae0*/  BSSY.RECONVERGENT B3, `(.L_x_64) ;  /* 0x0000064000037945 */ /* 0x000fe20003800200 */
[----:B------:R-:W-:Y:S01]  /*0af0*/  SHF.R.U32.HI R0, RZ, 0x17, R3 ;  /* 0x00000017ff007819 */ /* 0x000fe20000011603 */
[----:B------:R-:W-:Y:S01]  /*0b00*/  HFMA2 R18, -RZ, RZ, 1.875, 0.00010001659393310546875 ;  /* 0x3f80068eff127431 */ /* 0x000fe200000001ff */
[----:B------:R-:W-:Y:S02]  /*0b10*/  LOP3.LUT R15, R15, 0xff, RZ, 0xc0, !PT ;  /* 0x000000ff0f0f7812 */ /* 0x000fe400078ec0ff */
[----:B------:R-:W-:Y:S02]  /*0b20*/  LOP3.LUT R20, R0, 0xff, RZ, 0xc0, !PT ;  /* 0x000000ff00147812 */ /* 0x000fe400078ec0ff */
[----:B------:R-:W-:-:S03]  /*0b30*/  IADD3 R17, PT, PT, R15, -0x1, RZ ;  /* 0xffffffff0f117810 */ /* 0x000fc60007ffe0ff */
[----:B------:R-:W-:Y:S01]  /*0b40*/  VIADD R19, R20, 0xffffffff ;  /* 0xffffffff14137836 */ /* 0x000fe20000000000 */
[----:B------:R-:W-:-:S04]  /*0b50*/  ISETP.GT.U32.AND P0, PT, R17, 0xfd, PT ;  /* 0x000000fd1100780c */ /* 0x000fc80003f04070 */
[----:B------:R-:W-:-:S13]  /*0b60*/  ISETP.GT.U32.OR P0, PT, R19, 0xfd, P0 ;  /* 0x000000fd1300780c */ /* 0x000fda0000704470 */
[----:B------:R-:W-:Y:S01]  /*0b70*/  @!P0 IMAD.MOV.U32 R16, RZ, RZ, RZ ;  /* 0x000000ffff108224 */ /* 0x000fe200078e00ff */
[----:B------:R-:W-:Y:S06]  /*0b80*/  @!P0 BRA `(.L_x_65) ;  /* 0x0000000000608947 */ /* 0x000fec0003800000 */
[----:B------:R-:W-:Y:S02]  /*0b90*/  MOV R0, 0x3f80068e ;  /* 0x3f80068e00007802 */ /* 0x000fe40000000f00 */
[----:B------:R-:W-:Y:S02]  /*0ba0*/  FSETP.GTU.FTZ.AND P0, PT, |R3|, +INF , PT ;  /* 0x7f8000000300780b */ /* 0x000fe40003f1c200 */
[----:B------:R-:W-:-:S04]  /*0bb0*/  FSETP.GTU.FTZ.AND P1, PT, |R0|, +INF , PT ;  /* 0x7f8000000000780b */ /* 0x000fc80003f3c200 */
[----:B------:R-:W-:-:S13]  /*0bc0*/  PLOP3.LUT P0, PT, P0, P1, PT, 0xf8, 0x8f ;  /* 0x00000000008f781c */ /* 0x000fda0000703f70 */
[----:B------:R-:W-:Y:S05]  /*0bd0*/  @P0 BRA `(.L_x_66) ;  /* 0x00000004004c0947 */ /* 0x000fea0003800000 */
[----:B------:R-:W-:-:S13]  /*0be0*/  LOP3.LUT P0, RZ, R18, 0x7fffffff, R3, 0xc8, !PT ;  /* 0x7fffffff12ff7812 */ /* 0x000fda000780c803 */
[----:B------:R-:W-:Y:S05]  /*0bf0*/  @!P0 BRA `(.L_x_67) ;  /* 0x00000004003c8947 */ /* 0x000fea0003800000 */
[C---:B------:R-:W-:Y:S02]  /*0c00*/  FSETP.NEU.FTZ.AND P2, PT, |R3|.reuse, +INF , PT ;  /* 0x7f8000000300780b */ /* 0x040fe40003f5d200 */
[----:B------:R-:W-:Y:S02]  /*0c10*/  FSETP.NEU.FTZ.AND P1, PT, |R0|, +INF , PT ;  /* 0x7f8000000000780b */ /* 0x000fe40003f3d200 */
[----:B------:R-:W-:-:S11]  /*0c20*/  FSETP.NEU.FTZ.AND P0, PT, |R3|, +INF , PT ;  /* 0x7f8000000300780b */ /* 0x000fd60003f1d200 */
[----:B------:R-:W-:Y:S05]  /*0c30*/  @!P1 BRA !P2, `(.L_x_67) ;  /* 0x00000004002c9947 */ /* 0x000fea0005000000 */
[----:B------:R-:W-:-:S04]  /*0c40*/  LOP3.LUT P2, RZ, R3, 0x7fffffff, RZ, 0xc0, !PT ;  /* 0x7fffffff03ff7812 */ /* 0x000fc8000784c0ff */
[----:B------:R-:W-:-:S13]  /*0c50*/  PLOP3.LUT P1, PT, P1, P2, PT, 0x2f, 0xf2 ;  /* 0x0000000000f2781c */ /* 0x000fda0000f24577 */
[----:B------:R-:W-:Y:S05]  /*0c60*/  @P1 BRA `(.L_x_68) ;  /* 0x0000000400181947 */ /* 0x000fea0003800000 */
[----:B------:R-:W-:-:S04]  /*0c70*/  LOP3.LUT P1, RZ, R18, 0x7fffffff, RZ, 0xc0, !PT ;  /* 0x7fffffff12ff7812 */ /* 0x000fc8000782c0ff */
[----:B------:R-:W-:-:S13]  /*0c80*/  PLOP3.LUT P0, PT, P0, P1, PT, 0x2f, 0xf2 ;  /* 0x0000000000f2781c */ /* 0x000fda0000702577 */
[----:B------:R-:W-:Y:S05]  /*0c90*/  @P0 BRA `(.L_x_69) ;  /* 0x0000000400000947 */ /* 0x000fea0003800000 */
[----:B------:R-:W-:Y:S02]  /*0ca0*/  ISETP.GE.AND P0, PT, R19, RZ, PT ;  /* 0x000000ff1300720c */ /* 0x000fe40003f06270 */
[----:B------:R-:W-:-:S11]  /*0cb0*/  ISETP.GE.AND P1, PT, R17, RZ, PT ;  /* 0x000000ff1100720c */ /* 0x000fd60003f26270 */
[----:B------:R-:W-:Y:S01]  /*0cc0*/  @P0 IMAD.MOV.U32 R16, RZ, RZ, RZ ;  /* 0x000000ffff100224 */ /* 0x000fe200078e00ff */
[----:B------:R-:W-:Y:S01]  /*0cd0*/  @!P0 MOV R16, 0xffffffc0 ;  /* 0xffffffc000108802 */ /* 0x000fe20000000f00 */
[----:B------:R-:W-:Y:S01]  /*0ce0*/  @!P0 FFMA R3, R3, 1.84467440737095516160e+19, RZ ;  /* 0x5f80000003038823 */ /* 0x000fe200000000ff */
[----:B------:R-:W-:-:S03]  /*0cf0*/  @!P1 FFMA R18, R0, 1.84467440737095516160e+19, RZ ;  /* 0x5f80000000129823 */ /* 0x000fc600000000ff */
[----:B------:R-:W-:-:S07]  /*0d00*/  @!P1 VIADD R16, R16, 0x40 ;  /* 0x0000004010109836 */ /* 0x000fce0000000000 */
.L_x_65:
[----:B------:R-:W-:Y:S01]  /*0d10*/  LEA R17, R15, 0xc0800000, 0x17 ;  /* 0xc08000000f117811 */ /* 0x000fe200078eb8ff */
[----:B------:R-:W-:Y:S01]  /*0d20*/  VIADD R20, R20, 0xffffff81 ;  /* 0xffffff8114147836 */ /* 0x000fe20000000000 */
[----:B------:R-:W-:Y:S02]  /*0d30*/  BSSY.RECONVERGENT B4, `(.L_x_70) ;  /* 0x0000035000047945 */ /* 0x000fe40003800200 */
[----:B------:R-:W-:Y:S01]  /*0d40*/  IADD3 R17, PT, PT, -R17, R18, RZ ;  /* 0x0000001211117210 */ /* 0x000fe20007ffe1ff */
[----:B------:R-:W-:-:S03]  /*0d50*/  IMAD R0, R20, -0x800000, R3 ;  /* 0xff80000014007824 */ /* 0x000fc600078e0203 */
[----:B------:R0:W1:Y:S01]  /*0d60*/  MUFU.RCP R18, R17 ;  /* 0x0000001100127308 */ /* 0x0000620000001000 */
[----:B------:R-:W-:Y:S01]  /*0d70*/  FADD.FTZ R19, -R17, -RZ ;  /* 0x800000ff11137221 */ /* 0x000fe20000010100 */
[----:B0-----:R-:W-:-:S04]  /*0d80*/  IADD3 R17, PT, PT, R20, 0x7f, -R15 ;  /* 0x0000007f14117810 */ /* 0x001fc80007ffe80f */
[----:B------:R-:W-:Y:S01]  /*0d90*/  IADD3 R17, PT, PT, R17, R16, RZ ;  /* 0x0000001011117210 */ /* 0x000fe20007ffe0ff */
[----:B-1----:R-:W-:-:S04]  /*0da0*/  FFMA R21, R18, R19, 1 ;  /* 0x3f80000012157423 */ /* 0x002fc80000000013 */
[----:B------:R-:W-:-:S04]  /*0db0*/  FFMA R3, R18, R21, R18 ;  /* 0x0000001512037223 */ /* 0x000fc80000000012 */
[----:B------:R-:W-:-:S04]  /*0dc0*/  FFMA R18, R0, R3, RZ ;  /* 0x0000000300127223 */ /* 0x000fc800000000ff */
[----:B------:R-:W-:-:S04]  /*0dd0*/  FFMA R21, R19, R18, R0 ;  /* 0x0000001213157223 */ /* 0x000fc80000000000 */
[----:B------:R-:W-:-:S04]  /*0de0*/  FFMA R18, R3, R21, R18 ;  /* 0x0000001503127223 */ /* 0x000fc80000000012 */
[----:B------:R-:W-:-:S04]  /*0df0*/  FFMA R19, R19, R18, R0 ;  /* 0x0000001213137223 */ /* 0x000fc80000000000 */
[----:B------:R-:W-:-:S05]  /*0e00*/  FFMA R0, R3, R19, R18 ;  /* 0x0000001303007223 */ /* 0x000fca0000000012 */
[----:B------:R-:W-:-:S04]  /*0e10*/  SHF.R.U32.HI R15, RZ, 0x17, R0 ;  /* 0x00000017ff0f7819 */ /* 0x000fc80000011600 */
[----:B------:R-:W-:-:S05]  /*0e20*/  LOP3.LUT R15, R15, 0xff, RZ, 0xc0, !PT ;  /* 0x000000ff0f0f7812 */ /* 0x000fca00078ec0ff */
[----:B------:R-:W-:-:S05]  /*0e30*/  IMAD.IADD R20, R15, 0x1, R17 ;  /* 0x000000010f147824 */ /* 0x000fca00078e0211 */
[----:B------:R-:W-:-:S04]  /*0e40*/  IADD3 R15, PT, PT, R20, -0x1, RZ ;  /* 0xffffffff140f7810 */ /* 0x000fc80007ffe0ff */
[----:B------:R-:W-:-:S13]  /*0e50*/  ISETP.GE.U32.AND P0, PT, R15, 0xfe, PT ;  /* 0x000000fe0f00780c */ /* 0x000fda0003f06070 */
[----:B------:R-:W-:Y:S05]  /*0e60*/  @!P0 BRA `(.L_x_71) ;  /* 0x0000000000808947 */ /* 0x000fea0003800000 */
[----:B------:R-:W-:-:S13]  /*0e70*/  ISETP.GT.AND P0, PT, R20, 0xfe, PT ;  /* 0x000000fe1400780c */ /* 0x000fda0003f04270 */
[----:B------:R-:W-:Y:S05]  /*0e80*/  @P0 BRA `(.L_x_72) ;  /* 0x00000000006c0947 */ /* 0x000fea0003800000 */
[----:B------:R-:W-:-:S13]  /*0e90*/  ISETP.GE.AND P0, PT, R20, 0x1, PT ;  /* 0x000000011400780c */ /* 0x000fda0003f06270 */
[----:B------:R-:W-:Y:S05]  /*0ea0*/  @P0 BRA `(.L_x_73) ;  /* 0x0000000000740947 */ /* 0x000fea0003800000 */
[----:B------:R-:W-:Y:S02]  /*0eb0*/  ISETP.GE.AND P0, PT, R20, -0x18, PT ;  /* 0xffffffe81400780c */ /* 0x000fe40003f06270 */
[----:B------:R-:W-:-:S11]  /*0ec0*/  LOP3.LUT R0, R0, 0x80000000, RZ, 0xc0, !PT ;  /* 0x8000000000007812 */ /* 0x000fd600078ec0ff */
[----:B------:R-:W-:Y:S05]  /*0ed0*/  @!P0 BRA `(.L_x_73) ;  /* 0x0000000000688947 */ /* 0x000fea0003800000 */
[-CC-:B------:R-:W-:Y:S01]  /*0ee0*/  FFMA.RZ R15, R3, R19.reuse, R18.reuse ;  /* 0x00000013030f7223 */ /* 0x180fe2000000c012 */
[C---:B------:R-:W-:Y:S02]  /*0ef0*/  ISETP.NE.AND P2, PT, R20.reuse, RZ, PT ;  /* 0x000000ff1400720c */ /* 0x040fe40003f45270 */
[C---:B------:R-:W-:Y:S02]  /*0f00*/  ISETP.NE.AND P1, PT, R20.reuse, RZ, PT ;  /* 0x000000ff1400720c */ /* 0x040fe40003f25270 */
[----:B------:R-:W-:Y:S01]  /*0f10*/  LOP3.LUT R16, R15, 0x7fffff, RZ, 0xc0, !PT ;  /* 0x007fffff0f107812 */ /* 0x000fe200078ec0ff */
[CCC-:B------:R-:W-:Y:S01]  /*0f20*/  FFMA.RP R15, R3.reuse, R19.reuse, R18.reuse ;  /* 0x00000013030f7223 */ /* 0x1c0fe20000008012 */
[----:B------:R-:W-:Y:S01]  /*0f30*/  FFMA.RM R18, R3, R19, R18 ;  /* 0x0000001303127223 */ /* 0x000fe20000004012 */
[----:B------:R-:W-:Y:S01]  /*0f40*/  VIADD R3, R20, 0x20 ;  /* 0x0000002014037836 */ /* 0x000fe20000000000 */
[----:B------:R-:W-:Y:S02]  /*0f50*/  LOP3.LUT R16, R16, 0x800000, RZ, 0xfc, !PT ;  /* 0x0080000010107812 */ /* 0x000fe400078efcff */
[----:B------:R-:W-:-:S02]  /*0f60*/  IADD3 R17, PT, PT, -R20, RZ, RZ ;  /* 0x000000ff14117210 */ /* 0x000fc40007ffe1ff */
[----:B------:R-:W-:Y:S02]  /*0f70*/  SHF.L.U32 R3, R16, R3, RZ ;  /* 0x0000000310037219 */ /* 0x000fe400000006ff */
[----:B------:R-:W-:Y:S02]  /*0f80*/  FSETP.NEU.FTZ.AND P0, PT, R15, R18, PT ;  /* 0x000000120f00720b */ /* 0x000fe40003f1d000 */
[----:B------:R-:W-:Y:S02]  /*0f90*/  SEL R15, R17, RZ, P2 ;  /* 0x000000ff110f7207 */ /* 0x000fe40001000000 */
[----:B------:R-:W-:Y:S02]  /*0fa0*/  ISETP.NE.AND P1, PT, R3, RZ, P1 ;  /* 0x000000ff0300720c */ /* 0x000fe40000f25270 */
[----:B------:R-:W-:Y:S02]  /*0fb0*/  SHF.R.U32.HI R15, RZ, R15, R16 ;  /* 0x0000000fff0f7219 */ /* 0x000fe40000011610 */
[----:B------:R-:W-:-:S02]  /*0fc0*/  PLOP3.LUT P0, PT, P0, P1, PT, 0xf8, 0x8f ;  /* 0x00000000008f781c */ /* 0x000fc40000703f70 */
[----:B------:R-:W-:Y:S02]  /*0fd0*/  SHF.R.U32.HI R16, RZ, 0x1, R15 ;  /* 0x00000001ff107819 */ /* 0x000fe4000001160f */
[----:B------:R-:W-:-:S04]  /*0fe0*/  SEL R3, RZ, 0x1, !P0 ;  /* 0x00000001ff037807 */ /* 0x000fc80004000000 */
[----:B------:R-:W-:-:S04]  /*0ff0*/  LOP3.LUT R18, R3, 0x1, R16, 0xf8, !PT ;  /* 0x0000000103127812 */ /* 0x000fc800078ef810 */
[----:B------:R-:W-:-:S05]  /*1000*/  LOP3.LUT R15, R18, R15, RZ, 0xc0, !PT ;  /* 0x0000000f120f7212 */ /* 0x000fca00078ec0ff */
[----:B------:R-:W-:-:S05]  /*1010*/  IMAD.IADD R15, R16, 0x1, R15 ;  /* 0x00000001100f7824 */ /* 0x000fca00078e020f */
[----:B------:R-:W-:Y:S01]  /*1020*/  LOP3.LUT R0, R15, R0, RZ, 0xfc, !PT ;  /* 0x000000000f007212 */ /* 0x000fe200078efcff */
[----:B------:R-:W-:Y:S06]  /*1030*/  BRA `(.L_x_73) ;  /* 0x0000000000107947 */ /* 0x000fec0003800000 */
.L_x_72:
[----:B------:R-:W-:-:S04]  /*1040*/  LOP3.LUT R0, R0, 0x80000000, RZ, 0xc0, !PT ;  /* 0x8000000000007812 */ /* 0x000fc800078ec0ff */
[----:B------:R-:W-:Y:S01]  /*1050*/  LOP3.LUT R0, R0, 0x7f800000, RZ, 0xfc, !PT ;  /* 0x7f80000000007812 */ /* 0x000fe200078efcff */
[----:B------:R-:W-:Y:S06]  /*1060*/  BRA `(.L_x_73) ;  /* 0x0000000000047947 */ /* 0x000fec0003800000 */
.L_x_71:
[----:B------:R-:W-:-:S07]  /*1070*/  LEA R0, R17, R0, 0x17 ;  /* 0x0000000011007211 */ /* 0x000fce00078eb8ff */
.L_x_73:
[----:B------:R-:W-:Y:S05]  /*1080*/  BSYNC.RECONVERGENT B4 ;  /* 0x0000000000047941 */ /* 0x000fea0003800200 */
.L_x_70:
[----:B------:R-:W-:Y:S05]  /*1090*/  BRA `(.L_x_74) ;  /* 0x0000000000207947 */ /* 0x000fea0003800000 */
.L_x_69:
[----:B------:R-:W-:-:S04]  /*10a0*/  LOP3.LUT R0, R18, 0x80000000, R3, 0x48, !PT ;  /* 0x8000000012007812 */ /* 0x000fc800078e4803 */
[----:B------:R-:W-:Y:S01]  /*10b0*/  LOP3.LUT R0, R0, 0x7f800000, RZ, 0xfc, !PT ;  /* 0x7f80000000007812 */ /* 0x000fe200078efcff */
[----:B------:R-:W-:Y:S06]  /*10c0*/  BRA `(.L_x_74) ;  /* 0x0000000000147947 */ /* 0x000fec0003800000 */
.L_x_68:
[----:B------:R-:W-:Y:S01]  /*10d0*/  LOP3.LUT R0, R18, 0x80000000, R3, 0x48, !PT ;  /* 0x8000000012007812 */ /* 0x000fe200078e4803 */
[----:B------:R-:W-:Y:S06]  /*10e0*/  BRA `(.L_x_74) ;  /* 0x00000000000c7947 */ /* 0x000fec0003800000 */
.L_x_67:
[----:B------:R-:W0:Y:S01]  /*10f0*/  MUFU.RSQ R0, -QNAN ;  /* 0xffc0000000007908 */ /* 0x000e220000001400 */
[----:B------:R-:W-:Y:S05]  /*1100*/  BRA `(.L_x_74) ;  /* 0x0000000000047947 */ /* 0x000fea0003800000 */
.L_x_66:
[----:B------:R-:W-:-:S07]  /*1110*/  FADD.FTZ R0, R3, R0 ;  /* 0x0000000003007221 */ /* 0x000fce0000010000 */
.L_x_74:
[----:B------:R-:W-:Y:S05]  /*1120*/  BSYNC.RECONVERGENT B3 ;  /* 0x0000000000037941 */ /* 0x000fea0003800200 */
.L_x_64:
[----:B------:R-:W-:Y:S02]  /*1130*/  HFMA2 R15, -RZ, RZ, 0, 0 ;  /* 0x00000000ff0f7431 */ /* 0x000fe400000001ff */
[----:B0-----:R-:W-:Y:S02]  /*1140*/  IMAD.MOV.U32 R3, RZ, RZ, R0 ;  /* 0x000000ffff037224 */ /* 0x001fe400078e0000 */
[----:B------:R-:W-:Y:S05]  /*1150*/  RET.REL.NODEC R14 `(_Z17interiorUpdateGPUPfS_S_) ;  /* 0xffffffec0ea87950 */ /* 0x000fea0003c3ffff */
.L_x_75:
        /* <DEDUP_REMOVED lines=10> */
.L_x_76:


//--------------------- .nv.shared.reserved.0     --------------------------
	.section	.nv.shared.reserved.0,"aw",@nobits
	.weak		__nv_reservedSMEM_offset_0_alias
	.size		__nv_reservedSMEM_offset_0_alias, 0, 64
	.other		__nv_reservedSMEM_offset_0_alias,@"STO_CUDA_RESERVED_SHARED STV_DEFAULT"
__nv_reservedSMEM_offset_0_alias:
	.zero		0
	.zero		64


//--------------------- .nv.constant0._Z15cornerUpdateGPUPf --------------------------
	.section	.nv.constant0._Z15cornerUpdateGPUPf,"a",@progbits
	.sectionflags	@""
	.align	4
.nv.constant0._Z15cornerUpdateGPUPf:
	.zero		904


//--------------------- .nv.constant0._Z13sideUpdateGPUPf --------------------------
	.section	.nv.constant0._Z13sideUpdateGPUPf,"a",@progbits
	.sectionflags	@""
	.align	4
.nv.constant0._Z13sideUpdateGPUPf:
	.zero		904


//--------------------- .nv.constant0._Z17interiorUpdateGPUPfS_S_ --------------------------
	.section	.nv.constant0._Z17interiorUpdateGPUPfS_S_,"a",@progbits
	.sectionflags	@""
	.align	4
.nv.constant0._Z17interiorUpdateGPUPfS_S_:
	.zero		920


//--------------------- SYMBOLS --------------------------

	.type		.nv.reservedSmem.offset0,@object
	.size		.nv.reservedSmem.offset0,0x4
